// auto-generated by cutlass_sweep.gemm — config: {"arch": "sm_100", "cluster_m": 2, "cluster_n": 4, "dtype": "fp16", "dtype_b": "fp16", "layout": "tt", "stages": 0, "tile_k": 64, "tile_m": 128, "tile_n": 128}
#include "cutlass/cutlass.h"
#include "cutlass/gemm/collective/collective_builder.hpp"
#include "cutlass/gemm/device/gemm_universal_adapter.h"
#include "cutlass/gemm/kernel/gemm_universal.hpp"
#include "cutlass/epilogue/collective/collective_builder.hpp"

using ElemA = cutlass::half_t;
using ElemB = cutlass::half_t;
using ElemCD = cutlass::half_t;
using Acc  = float;
using TileShape    = cute::Shape<cute::_128, cute::_128, cute::_64>;
using ClusterShape = cute::Shape<cute::_2, cute::_4, cute::_1>;

using CollectiveEpilogue = typename cutlass::epilogue::collective::CollectiveBuilder<
    cutlass::arch::Sm100, cutlass::arch::OpClassTensorOp,
    TileShape, ClusterShape,
    cutlass::epilogue::collective::EpilogueTileAuto,
    Acc, Acc,
    ElemCD, cutlass::layout::RowMajor, 128 / cutlass::sizeof_bits<ElemCD>::value,
    ElemCD, cutlass::layout::RowMajor, 128 / cutlass::sizeof_bits<ElemCD>::value,
    cutlass::epilogue::collective::EpilogueScheduleAuto
  >::CollectiveOp;

using CollectiveMainloop = typename cutlass::gemm::collective::CollectiveBuilder<
    cutlass::arch::Sm100, cutlass::arch::OpClassTensorOp,
    ElemA, cutlass::layout::ColumnMajor, 128 / cutlass::sizeof_bits<ElemA>::value,
    ElemB, cutlass::layout::ColumnMajor, 128 / cutlass::sizeof_bits<ElemB>::value,
    Acc,
    TileShape, ClusterShape,
    cutlass::gemm::collective::StageCountAutoCarveout<static_cast<int>(sizeof(typename CollectiveEpilogue::SharedStorage))>,
    cutlass::gemm::collective::KernelScheduleAuto
  >::CollectiveOp;

using GemmKernel = cutlass::gemm::kernel::GemmUniversal<
    cute::Shape<int,int,int,int>,
    CollectiveMainloop,
    CollectiveEpilogue
>;
using Gemm = cutlass::gemm::device::GemmUniversalAdapter<GemmKernel>;

// Force the device kernel symbol into the cubin without needing a host main.
auto* _anchor = &cutlass::device_kernel<GemmKernel>;


// ===== COMPILED SASS (sm_100a) =====

	.target	sm_100a

	.elftype	@"ET_EXEC"


//--------------------- .note.nv.tkinfo           --------------------------
	.section	.note.nv.tkinfo,"",@"SHT_NOTE"
	.sectionflags	@"SHF_NOTE_NV_TKINFO"
	.tkinfo
        /*0018*/ 	.word	0x00000002
        /*0030*/ 	.string	""
        /*0030*/ 	.string	"ptxas"
        /*0030*/ 	.string	"Cuda compilation tools, release 13.0, V13.0.88"
        /*0030*/ 	.string	"Build cuda_13.0.r13.0/compiler.36424714_0"
        /*0030*/ 	.string	"-arch sm_100a -m 64 "



//--------------------- .note.nv.cuinfo           --------------------------
	.section	.note.nv.cuinfo,"",@"SHT_NOTE"
	.sectionflags	@"SHF_NOTE_NV_CUINFO"
        /*0018*/ 	.short	0x0002
        /*001a*/ 	.short	0x0064
        /*001c*/ 	.short	0x0082
	.zero		2


//--------------------- .nv.info                  --------------------------
	.section	.nv.info,"",@"SHT_CUDA_INFO"
	.align	4


	//----- nvinfo : EIATTR_REGCOUNT
	.align		4
        /*0000*/ 	.byte	0x04, 0x2f
        /*0002*/ 	.short	(.L_19 - .L_18)
	.align		4
.L_18:
        /*0004*/ 	.word	index@(_ZN7cutlass13device_kernelINS_4gemm6kernel13GemmUniversalIN4cute5tupleIJiiiiEEENS1_10collective13CollectiveMmaINS1_35MainloopSm100TmaUmmaWarpSpecializedILi13ELi2ELi4ENS5_IJNS4_1CILi2EEENSA_ILi4EEENSA_ILi1EEEEEEEENS5_IJNSA_ILi128EEESG_NSA_ILi64EEEEEENS_6half_tENS5_IJSD_llEEESJ_NS5_IJlSD_lEEENS4_8TiledMMAINS4_8MMA_AtomIJNS4_26SM100_MMA_F16BF16_2x1SM_SSISJ_SJ_fLi128ELi128ELNS4_4UMMA5MajorE1ELSQ_0ELNSP_7ScaleInE0ELSR_0EEEEEENS4_6LayoutINS5_IJSD_SD_SD_EEENS5_IJNSA_ILi0EEESW_SW_EEEEENS5_IJNS4_10UnderscoreESZ_SZ_EEEEENS4_28SM100_TMA_2SM_LOAD_MULTICASTENS4_14ComposedLayoutINS4_7SwizzleILi3ELi4ELi3EEENS4_18smem_ptr_flag_bitsILi16EEENSU_INS5_IJSH_NSA_ILi8EEEEEENS5_IJSD_SH_EEEEEEEvNS4_8identityENS4_18SM100_TMA_2SM_LOADENS13_IS15_S17_NSU_INS5_IJS18_SH_EEENS5_IJSH_SD_EEEEEEEvS1D_EENS_8epilogue10collective18CollectiveEpilogueINS1K_23Sm100TmaWarpSpecializedILi4ELi2ELi16ELb1ELb0EEEJNS5_IJSH_SG_SH_EEENS5_IJNSU_ISH_SD_EENSU_INS5_IJNSA_ILi16EEESB_EEES1A_EEEEESJ_SL_SJ_SL_NS1K_6fusion15FusionCallbacksIS1O_NS1V_17LinearCombinationISJ_fSJ_fLNS_15FloatRoundStyleE2EEES1P_S1U_JEEENS4_5SM1004TMEM4LOAD26SM100_TMEM_LOAD_32dp32b16xENS4_13SM90_TMA_LOADENS13_INS14_ILi1ELi4ELi3EEES17_NSU_INS5_IJS18_S1R_EEENS5_IJS1R_SD_EEEEEEENS4_39AutoVectorizingCopyWithAssumedAlignmentILi128EEENS4_14SM90_TMA_STOREES2A_S2C_S2C_EEEvvEEEEvNT_6ParamsE)
        /*0008*/ 	.word	0x0000005f


	//----- nvinfo : EIATTR_FRAME_SIZE
	.align		4
.L_19:
        /*000c*/ 	.byte	0x04, 0x11
        /*000e*/ 	.short	(.L_21 - .L_20)
	.align		4
.L_20:
        /*0010*/ 	.word	index@($__internal_2_$__cuda_sm10x_tcgen05_guardrail_trap_unallocated_columns_being_dealloced)
        /*0014*/ 	.word	0x00000000


	//----- nvinfo : EIATTR_FRAME_SIZE
	.align		4
.L_21:
        /*0018*/ 	.byte	0x04, 0x11
        /*001a*/ 	.short	(.L_23 - .L_22)
	.align		4
.L_22:
        /*001c*/ 	.word	index@($__internal_1_$__cuda_sm10x_tcgen05_guardrail_trap_phase_invalid_during_alloc)
        /*0020*/ 	.word	0x00000000


	//----- nvinfo : EIATTR_FRAME_SIZE
	.align		4
.L_23:
        /*0024*/ 	.byte	0x04, 0x11
        /*0026*/ 	.short	(.L_25 - .L_24)
	.align		4
.L_24:
        /*0028*/ 	.word	index@($__internal_0_$__cuda_sm10x_tcgen05_guardrail_trap_col_being_dealloced_not_returned_by_alloc)
        /*002c*/ 	.word	0x00000000


	//----- nvinfo : EIATTR_FRAME_SIZE
	.align		4
.L_25:
        /*0030*/ 	.byte	0x04, 0x11
        /*0032*/ 	.short	(.L_27 - .L_26)
	.align		4
.L_26:
        /*0034*/ 	.word	index@(_ZN7cutlass13device_kernelINS_4gemm6kernel13GemmUniversalIN4cute5tupleIJiiiiEEENS1_10collective13CollectiveMmaINS1_35MainloopSm100TmaUmmaWarpSpecializedILi13ELi2ELi4ENS5_IJNS4_1CILi2EEENSA_ILi4EEENSA_ILi1EEEEEEEENS5_IJNSA_ILi128EEESG_NSA_ILi64EEEEEENS_6half_tENS5_IJSD_llEEESJ_NS5_IJlSD_lEEENS4_8TiledMMAINS4_8MMA_AtomIJNS4_26SM100_MMA_F16BF16_2x1SM_SSISJ_SJ_fLi128ELi128ELNS4_4UMMA5MajorE1ELSQ_0ELNSP_7ScaleInE0ELSR_0EEEEEENS4_6LayoutINS5_IJSD_SD_SD_EEENS5_IJNSA_ILi0EEESW_SW_EEEEENS5_IJNS4_10UnderscoreESZ_SZ_EEEEENS4_28SM100_TMA_2SM_LOAD_MULTICASTENS4_14ComposedLayoutINS4_7SwizzleILi3ELi4ELi3EEENS4_18smem_ptr_flag_bitsILi16EEENSU_INS5_IJSH_NSA_ILi8EEEEEENS5_IJSD_SH_EEEEEEEvNS4_8identityENS4_18SM100_TMA_2SM_LOADENS13_IS15_S17_NSU_INS5_IJS18_SH_EEENS5_IJSH_SD_EEEEEEEvS1D_EENS_8epilogue10collective18CollectiveEpilogueINS1K_23Sm100TmaWarpSpecializedILi4ELi2ELi16ELb1ELb0EEEJNS5_IJSH_SG_SH_EEENS5_IJNSU_ISH_SD_EENSU_INS5_IJNSA_ILi16EEESB_EEES1A_EEEEESJ_SL_SJ_SL_NS1K_6fusion15FusionCallbacksIS1O_NS1V_17LinearCombinationISJ_fSJ_fLNS_15FloatRoundStyleE2EEES1P_S1U_JEEENS4_5SM1004TMEM4LOAD26SM100_TMEM_LOAD_32dp32b16xENS4_13SM90_TMA_LOADENS13_INS14_ILi1ELi4ELi3EEES17_NSU_INS5_IJS18_S1R_EEENS5_IJS1R_SD_EEEEEEENS4_39AutoVectorizingCopyWithAssumedAlignmentILi128EEENS4_14SM90_TMA_STOREES2A_S2C_S2C_EEEvvEEEEvNT_6ParamsE)
        /*0038*/ 	.word	0x00000000


	//----- nvinfo : EIATTR_MIN_STACK_SIZE
	.align		4
.L_27:
        /*003c*/ 	.byte	0x04, 0x12
        /*003e*/ 	.short	(.L_29 - .L_28)
	.align		4
.L_28:
        /*0040*/ 	.word	index@(_ZN7cutlass13device_kernelINS_4gemm6kernel13GemmUniversalIN4cute5tupleIJiiiiEEENS1_10collective13CollectiveMmaINS1_35MainloopSm100TmaUmmaWarpSpecializedILi13ELi2ELi4ENS5_IJNS4_1CILi2EEENSA_ILi4EEENSA_ILi1EEEEEEEENS5_IJNSA_ILi128EEESG_NSA_ILi64EEEEEENS_6half_tENS5_IJSD_llEEESJ_NS5_IJlSD_lEEENS4_8TiledMMAINS4_8MMA_AtomIJNS4_26SM100_MMA_F16BF16_2x1SM_SSISJ_SJ_fLi128ELi128ELNS4_4UMMA5MajorE1ELSQ_0ELNSP_7ScaleInE0ELSR_0EEEEEENS4_6LayoutINS5_IJSD_SD_SD_EEENS5_IJNSA_ILi0EEESW_SW_EEEEENS5_IJNS4_10UnderscoreESZ_SZ_EEEEENS4_28SM100_TMA_2SM_LOAD_MULTICASTENS4_14ComposedLayoutINS4_7SwizzleILi3ELi4ELi3EEENS4_18smem_ptr_flag_bitsILi16EEENSU_INS5_IJSH_NSA_ILi8EEEEEENS5_IJSD_SH_EEEEEEEvNS4_8identityENS4_18SM100_TMA_2SM_LOADENS13_IS15_S17_NSU_INS5_IJS18_SH_EEENS5_IJSH_SD_EEEEEEEvS1D_EENS_8epilogue10collective18CollectiveEpilogueINS1K_23Sm100TmaWarpSpecializedILi4ELi2ELi16ELb1ELb0EEEJNS5_IJSH_SG_SH_EEENS5_IJNSU_ISH_SD_EENSU_INS5_IJNSA_ILi16EEESB_EEES1A_EEEEESJ_SL_SJ_SL_NS1K_6fusion15FusionCallbacksIS1O_NS1V_17LinearCombinationISJ_fSJ_fLNS_15FloatRoundStyleE2EEES1P_S1U_JEEENS4_5SM1004TMEM4LOAD26SM100_TMEM_LOAD_32dp32b16xENS4_13SM90_TMA_LOADENS13_INS14_ILi1ELi4ELi3EEES17_NSU_INS5_IJS18_S1R_EEENS5_IJS1R_SD_EEEEEEENS4_39AutoVectorizingCopyWithAssumedAlignmentILi128EEENS4_14SM90_TMA_STOREES2A_S2C_S2C_EEEvvEEEEvNT_6ParamsE)
        /*0044*/ 	.word	0x00000000
.L_29:


//--------------------- .nv.compat                --------------------------
	.section	.nv.compat,"",@"SHT_CUDA_COMPAT_INFO"
	.align	4
        /*0000*/ 	.byte	0x02, 0x09, 0x01, 0x00, 0x02, 0x02, 0x02, 0x00, 0x02, 0x05, 0x05, 0x00, 0x03, 0x07, 0x01, 0x01
        /*0010*/ 	.byte	0x02, 0x03, 0x01, 0x00, 0x02, 0x06, 0x01, 0x00, 0x04, 0x0b, 0x08, 0x00, 0x09, 0x00, 0x00, 0x00
        /*0020*/ 	.byte	0x00, 0x00, 0x00, 0x00


//--------------------- .nv.info._ZN7cutlass13device_kernelINS_4gemm6kernel13GemmUniversalIN4cute5tupleIJiiiiEEENS1_10collective13CollectiveMmaINS1_35MainloopSm100TmaUmmaWarpSpecializedILi13ELi2ELi4ENS5_IJNS4_1CILi2EEENSA_ILi4EEENSA_ILi1EEEEEEEENS5_IJNSA_ILi128EEESG_NSA_ILi64EEEEEENS_6half_tENS5_IJSD_llEEESJ_NS5_IJlSD_lEEENS4_8TiledMMAINS4_8MMA_AtomIJNS4_26SM100_MMA_F16BF16_2x1SM_SSISJ_SJ_fLi128ELi128ELNS4_4UMMA5MajorE1ELSQ_0ELNSP_7ScaleInE0ELSR_0EEEEEENS4_6LayoutINS5_IJSD_SD_SD_EEENS5_IJNSA_ILi0EEESW_SW_EEEEENS5_IJNS4_10UnderscoreESZ_SZ_EEEEENS4_28SM100_TMA_2SM_LOAD_MULTICASTENS4_14ComposedLayoutINS4_7SwizzleILi3ELi4ELi3EEENS4_18smem_ptr_flag_bitsILi16EEENSU_INS5_IJSH_NSA_ILi8EEEEEENS5_IJSD_SH_EEEEEEEvNS4_8identityENS4_18SM100_TMA_2SM_LOADENS13_IS15_S17_NSU_INS5_IJS18_SH_EEENS5_IJSH_SD_EEEEEEEvS1D_EENS_8epilogue10collective18CollectiveEpilogueINS1K_23Sm100TmaWarpSpecializedILi4ELi2ELi16ELb1ELb0EEEJNS5_IJSH_SG_SH_EEENS5_IJNSU_ISH_SD_EENSU_INS5_IJNSA_ILi16EEESB_EEES1A_EEEEESJ_SL_SJ_SL_NS1K_6fusion15FusionCallbacksIS1O_NS1V_17LinearCombinationISJ_fSJ_fLNS_15FloatRoundStyleE2EEES1P_S1U_JEEENS4_5SM1004TMEM4LOAD26SM100_TMEM_LOAD_32dp32b16xENS4_13SM90_TMA_LOADENS13_INS14_ILi1ELi4ELi3EEES17_NSU_INS5_IJS18_S1R_EEENS5_IJS1R_SD_EEEEEEENS4_39AutoVectorizingCopyWithAssumedAlignmentILi128EEENS4_14SM90_TMA_STOREES2A_S2C_S2C_EEEvvEEEEvNT_6ParamsE --------------------------
	.section	.nv.info._ZN7cutlass13device_kernelINS_4gemm6kernel13GemmUniversalIN4cute5tupleIJiiiiEEENS1_10collective13CollectiveMmaINS1_35MainloopSm100TmaUmmaWarpSpecializedILi13ELi2ELi4ENS5_IJNS4_1CILi2EEENSA_ILi4EEENSA_ILi1EEEEEEEENS5_IJNSA_ILi128EEESG_NSA_ILi64EEEEEENS_6half_tENS5_IJSD_llEEESJ_NS5_IJlSD_lEEENS4_8TiledMMAINS4_8MMA_AtomIJNS4_26SM100_MMA_F16BF16_2x1SM_SSISJ_SJ_fLi128ELi128ELNS4_4UMMA5MajorE1ELSQ_0ELNSP_7ScaleInE0ELSR_0EEEEEENS4_6LayoutINS5_IJSD_SD_SD_EEENS5_IJNSA_ILi0EEESW_SW_EEEEENS5_IJNS4_10UnderscoreESZ_SZ_EEEEENS4_28SM100_TMA_2SM_LOAD_MULTICASTENS4_14ComposedLayoutINS4_7SwizzleILi3ELi4ELi3EEENS4_18smem_ptr_flag_bitsILi16EEENSU_INS5_IJSH_NSA_ILi8EEEEEENS5_IJSD_SH_EEEEEEEvNS4_8identityENS4_18SM100_TMA_2SM_LOADENS13_IS15_S17_NSU_INS5_IJS18_SH_EEENS5_IJSH_SD_EEEEEEEvS1D_EENS_8epilogue10collective18CollectiveEpilogueINS1K_23Sm100TmaWarpSpecializedILi4ELi2ELi16ELb1ELb0EEEJNS5_IJSH_SG_SH_EEENS5_IJNSU_ISH_SD_EENSU_INS5_IJNSA_ILi16EEESB_EEES1A_EEEEESJ_SL_SJ_SL_NS1K_6fusion15FusionCallbacksIS1O_NS1V_17LinearCombinationISJ_fSJ_fLNS_15FloatRoundStyleE2EEES1P_S1U_JEEENS4_5SM1004TMEM4LOAD26SM100_TMEM_LOAD_32dp32b16xENS4_13SM90_TMA_LOADENS13_INS14_ILi1ELi4ELi3EEES17_NSU_INS5_IJS18_S1R_EEENS5_IJS1R_SD_EEEEEEENS4_39AutoVectorizingCopyWithAssumedAlignmentILi128EEENS4_14SM90_TMA_STOREES2A_S2C_S2C_EEEvvEEEEvNT_6ParamsE,"",@"SHT_CUDA_INFO"
	.sectionflags	@""
	.align	4


	//----- nvinfo : EIATTR_CUDA_API_VERSION
	.align		4
        /*0000*/ 	.byte	0x04, 0x37
        /*0002*/ 	.short	(.L_31 - .L_30)
.L_30:
        /*0004*/ 	.word	0x00000082


	//----- nvinfo : EIATTR_KPARAM_INFO
	.align		4
.L_31:
        /*0008*/ 	.byte	0x04, 0x17
        /*000a*/ 	.short	(.L_33 - .L_32)
.L_32:
        /*000c*/ 	.word	0x00000000
        /*0010*/ 	.short	0x0000
        /*0012*/ 	.short	0x0000
        /*0014*/ 	.byte	0x00, 0xf0, 0x01, 0x20


	//----- nvinfo : EIATTR_AT_ENTRY_FRAGMENTS
	.align		4
.L_33:
        /*0018*/ 	.byte	0x04, 0x4f
        /*001a*/ 	.short	(.L_35 - .L_34)


	//   ....[0]....
.L_34:
        /*001c*/ 	.word	0x00000007


	//----- nvinfo : EIATTR_RESERVED_SMEM_USED
	.align		4
.L_35:
        /*0020*/ 	.byte	0x01, 0x41
	.zero		2


	//----- nvinfo : EIATTR_SPARSE_MMA_MASK
	.align		4
        /*0024*/ 	.byte	0x03, 0x50
        /*0026*/ 	.short	0x0000


	//----- nvinfo : EIATTR_TCGEN05_2CTA_USED
	.align		4
        /*0028*/ 	.byte	0x01, 0x52
	.zero		2


	//----- nvinfo : EIATTR_MAXREG_COUNT
	.align		4
        /*002c*/ 	.byte	0x03, 0x1b
        /*002e*/ 	.short	0x00ff


	//----- nvinfo : EIATTR_NUM_BARRIERS
	.align		4
        /*0030*/ 	.byte	0x02, 0x4c
        /*0032*/ 	.byte	0x07
	.zero		1


	//----- nvinfo : EIATTR_EXTERNS
	.align		4
        /*0034*/ 	.byte	0x04, 0x0f
        /*0036*/ 	.short	(.L_37 - .L_36)


	//   ....[0]....
	.align		4
.L_36:
        /*0038*/ 	.word	index@(__assertfail)


	//----- nvinfo : EIATTR_MERCURY_ISA_VERSION
	.align		4
.L_37:
        /*003c*/ 	.byte	0x03, 0x5f
        /*003e*/ 	.short	0x0101


	//----- nvinfo : EIATTR_INT_WARP_WIDE_INSTR_OFFSETS
	.align		4
        /*0040*/ 	.byte	0x04, 0x31
        /*0042*/ 	.short	(.L_39 - .L_38)


	//   ....[0]....
.L_38:
        /*0044*/ 	.word	0x00000ea0


	//   ....[1]....
        /*0048*/ 	.word	0x00000f40


	//   ....[2]....
        /*004c*/ 	.word	0x00002410


	//   ....[3]....
        /*0050*/ 	.word	0x000047f0


	//   ....[4]....
        /*0054*/ 	.word	0x00004810


	//   ....[5]....
        /*0058*/ 	.word	0x00004840


	//   ....[6]....
        /*005c*/ 	.word	0x00005150


	//   ....[7]....
        /*0060*/ 	.word	0x00005170


	//   ....[8]....
        /*0064*/ 	.word	0x00005240


	//   ....[9]....
        /*0068*/ 	.word	0x00005320


	//   ....[10]....
        /*006c*/ 	.word	0x00005340


	//   ....[11]....
        /*0070*/ 	.word	0x00005400


	//   ....[12]....
        /*0074*/ 	.word	0x00005500


	//   ....[13]....
        /*0078*/ 	.word	0x00005520


	//   ....[14]....
        /*007c*/ 	.word	0x00005650


	//   ....[15]....
        /*0080*/ 	.word	0x000057d0


	//   ....[16]....
        /*0084*/ 	.word	0x000057e0


	//   ....[17]....
        /*0088*/ 	.word	0x00005900


	//----- nvinfo : EIATTR_COOP_GROUP_MASK_REGIDS
	.align		4
.L_39:
        /*008c*/ 	.byte	0x04, 0x29
        /*008e*/ 	.short	(.L_41 - .L_40)


	//   ....[0]....
.L_40:
        /*0090*/ 	.word	0xffffffff


	//   ....[1]....
        /*0094*/ 	.word	0xffffffff


	//   ....[2]....
        /*0098*/ 	.word	0xffffffff


	//   ....[3]....
        /*009c*/ 	.word	0xffffffff


	//   ....[4]....
        /*00a0*/ 	.word	0xffffffff


	//   ....[5]....
        /*00a4*/ 	.word	0xffffffff


	//   ....[6]....
        /*00a8*/ 	.word	0xffffffff


	//   ....[7]....
        /*00ac*/ 	.word	0xffffffff


	//   ....[8]....
        /*00b0*/ 	.word	0xffffffff


	//   ....[9]....
        /*00b4*/ 	.word	0xffffffff


	//   ....[10]....
        /*00b8*/ 	.word	0xffffffff


	//   ....[11]....
        /*00bc*/ 	.word	0xffffffff


	//   ....[12]....
        /*00c0*/ 	.word	0xffffffff


	//   ....[13]....
        /*00c4*/ 	.word	0xffffffff


	//----- nvinfo : EIATTR_COOP_GROUP_INSTR_OFFSETS
	.align		4
.L_41:
        /*00c8*/ 	.byte	0x04, 0x28
        /*00ca*/ 	.short	(.L_43 - .L_42)


	//   ....[0]....
.L_42:
        /*00cc*/ 	.word	0x000000c0


	//   ....[1]....
        /*00d0*/ 	.word	0x00000500


	//   ....[2]....
        /*00d4*/ 	.word	0x00000810


	//   ....[3]....
        /*00d8*/ 	.word	0x000009a0


	//   ....[4]....
        /*00dc*/ 	.word	0x00000a90


	//   ....[5]....
        /*00e0*/ 	.word	0x00000bf0


	//   ....[6]....
        /*00e4*/ 	.word	0x00000d80


	//   ....[7]....
        /*00e8*/ 	.word	0x00000fc0


	//   ....[8]....
        /*00ec*/ 	.word	0x000022f0


	//   ....[9]....
        /*00f0*/ 	.word	0x000035e0


	//   ....[10]....
        /*00f4*/ 	.word	0x00003ab0


	//   ....[11]....
        /*00f8*/ 	.word	0x00003ae0


	//   ....[12]....
        /*00fc*/ 	.word	0x000046f0


	//   ....[13]....
        /*0100*/ 	.word	0x00004900


	//----- nvinfo : EIATTR_VRC_CTA_INIT_COUNT
	.align		4
.L_43:
        /*0104*/ 	.byte	0x02, 0x4a
        /*0106*/ 	.byte	0x80
	.zero		1


	//----- nvinfo : EIATTR_SYSCALL_OFFSETS
	.align		4
        /*0108*/ 	.byte	0x04, 0x46
        /*010a*/ 	.short	(.L_45 - .L_44)


	//   ....[0]....
.L_44:
        /*010c*/ 	.word	0x00006440


	//   ....[1]....
        /*0110*/ 	.word	0x00006530


	//   ....[2]....
        /*0114*/ 	.word	0x00006c30


	//   ....[3]....
        /*0118*/ 	.word	0x00007550


	//   ....[4]....
        /*011c*/ 	.word	0x00007e10


	//   ....[5]....
        /*0120*/ 	.word	0x000086d0


	//----- nvinfo : EIATTR_MBARRIER_INSTR_OFFSETS
	.align		4
.L_45:
        /*0124*/ 	.byte	0x04, 0x39
        /*0126*/ 	.short	(.L_47 - .L_46)


	//   ....[0]....
.L_46:
        /*0128*/ 	.word	0x00000650
        /*012c*/ 	.word	0x000000ff
        /*0130*/ 	.word	0x00000000
        /*0134*/ 	.short	0x0100
        /*0136*/ 	.byte	0x07
	.zero		1


	//   ....[1]....
        /*0138*/ 	.word	0x00000660
        /*013c*/ 	.word	0x000000ff
        /*0140*/ 	.word	0x00000068
        /*0144*/ 	.short	0x0100
        /*0146*/ 	.byte	0x07
	.zero		1


	//   ....[2]....
        /*0148*/ 	.word	0x00000670
        /*014c*/ 	.word	0x000000ff
        /*0150*/ 	.word	0x00000008
        /*0154*/ 	.short	0x0100
        /*0156*/ 	.byte	0x07
	.zero		1


	//   ....[3]....
        /*0158*/ 	.word	0x00000680
        /*015c*/ 	.word	0x000000ff
        /*0160*/ 	.word	0x00000070
        /*0164*/ 	.short	0x0100
        /*0166*/ 	.byte	0x07
	.zero		1


	//   ....[4]....
        /*0168*/ 	.word	0x00000690
        /*016c*/ 	.word	0x000000ff
        /*0170*/ 	.word	0x00000010
        /*0174*/ 	.short	0x0100
        /*0176*/ 	.byte	0x07
	.zero		1


	//   ....[5]....
        /*0178*/ 	.word	0x000006a0
        /*017c*/ 	.word	0x000000ff
        /*0180*/ 	.word	0x00000078
        /*0184*/ 	.short	0x0100
        /*0186*/ 	.byte	0x07
	.zero		1


	//   ....[6]....
        /*0188*/ 	.word	0x000006b0
        /*018c*/ 	.word	0x000000ff
        /*0190*/ 	.word	0x00000018
        /*0194*/ 	.short	0x0100
        /*0196*/ 	.byte	0x07
	.zero		1


	//   ....[7]....
        /*0198*/ 	.word	0x000006c0
        /*019c*/ 	.word	0x000000ff
        /*01a0*/ 	.word	0x00000080
        /*01a4*/ 	.short	0x0100
        /*01a6*/ 	.byte	0x07
	.zero		1


	//   ....[8]....
        /*01a8*/ 	.word	0x000006d0
        /*01ac*/ 	.word	0x000000ff
        /*01b0*/ 	.word	0x00000020
        /*01b4*/ 	.short	0x0100
        /*01b6*/ 	.byte	0x07
	.zero		1


	//   ....[9]....
        /*01b8*/ 	.word	0x000006e0
        /*01bc*/ 	.word	0x000000ff
        /*01c0*/ 	.word	0x00000088
        /*01c4*/ 	.short	0x0100
        /*01c6*/ 	.byte	0x07
	.zero		1


	//   ....[10]....
        /*01c8*/ 	.word	0x000006f0
        /*01cc*/ 	.word	0x000000ff
        /*01d0*/ 	.word	0x00000028
        /*01d4*/ 	.short	0x0100
        /*01d6*/ 	.byte	0x07
	.zero		1


	//   ....[11]....
        /*01d8*/ 	.word	0x00000700
        /*01dc*/ 	.word	0x000000ff
        /*01e0*/ 	.word	0x00000090
        /*01e4*/ 	.short	0x0100
        /*01e6*/ 	.byte	0x07
	.zero		1


	//   ....[12]....
        /*01e8*/ 	.word	0x00000710
        /*01ec*/ 	.word	0x000000ff
        /*01f0*/ 	.word	0x00000030
        /*01f4*/ 	.short	0x0100
        /*01f6*/ 	.byte	0x07
	.zero		1


	//   ....[13]....
        /*01f8*/ 	.word	0x00000720
        /*01fc*/ 	.word	0x000000ff
        /*0200*/ 	.word	0x00000098
        /*0204*/ 	.short	0x0100
        /*0206*/ 	.byte	0x07
	.zero		1


	//   ....[14]....
        /*0208*/ 	.word	0x00000730
        /*020c*/ 	.word	0x000000ff
        /*0210*/ 	.word	0x00000038
        /*0214*/ 	.short	0x0100
        /*0216*/ 	.byte	0x07
	.zero		1


	//   ....[15]....
        /*0218*/ 	.word	0x00000740
        /*021c*/ 	.word	0x000000ff
        /*0220*/ 	.word	0x000000a0
        /*0224*/ 	.short	0x0100
        /*0226*/ 	.byte	0x07
	.zero		1


	//   ....[16]....
        /*0228*/ 	.word	0x00000750
        /*022c*/ 	.word	0x000000ff
        /*0230*/ 	.word	0x00000040
        /*0234*/ 	.short	0x0100
        /*0236*/ 	.byte	0x07
	.zero		1


	//   ....[17]....
        /*0238*/ 	.word	0x00000760
        /*023c*/ 	.word	0x000000ff
        /*0240*/ 	.word	0x000000a8
        /*0244*/ 	.short	0x0100
        /*0246*/ 	.byte	0x07
	.zero		1


	//   ....[18]....
        /*0248*/ 	.word	0x00000770
        /*024c*/ 	.word	0x000000ff
        /*0250*/ 	.word	0x00000048
        /*0254*/ 	.short	0x0100
        /*0256*/ 	.byte	0x07
	.zero		1


	//   ....[19]....
        /*0258*/ 	.word	0x00000780
        /*025c*/ 	.word	0x000000ff
        /*0260*/ 	.word	0x000000b0
        /*0264*/ 	.short	0x0100
        /*0266*/ 	.byte	0x07
	.zero		1


	//   ....[20]....
        /*0268*/ 	.word	0x00000790
        /*026c*/ 	.word	0x000000ff
        /*0270*/ 	.word	0x00000050
        /*0274*/ 	.short	0x0100
        /*0276*/ 	.byte	0x07
	.zero		1


	//   ....[21]....
        /*0278*/ 	.word	0x000007a0
        /*027c*/ 	.word	0x000000ff
        /*0280*/ 	.word	0x000000b8
        /*0284*/ 	.short	0x0100
        /*0286*/ 	.byte	0x07
	.zero		1


	//   ....[22]....
        /*0288*/ 	.word	0x000007b0
        /*028c*/ 	.word	0x000000ff
        /*0290*/ 	.word	0x00000058
        /*0294*/ 	.short	0x0100
        /*0296*/ 	.byte	0x07
	.zero		1


	//   ....[23]....
        /*0298*/ 	.word	0x000007c0
        /*029c*/ 	.word	0x000000ff
        /*02a0*/ 	.word	0x000000c0
        /*02a4*/ 	.short	0x0100
        /*02a6*/ 	.byte	0x07
	.zero		1


	//   ....[24]....
        /*02a8*/ 	.word	0x000007d0
        /*02ac*/ 	.word	0x000000ff
        /*02b0*/ 	.word	0x00000060
        /*02b4*/ 	.short	0x0100
        /*02b6*/ 	.byte	0x07
	.zero		1


	//   ....[25]....
        /*02b8*/ 	.word	0x000007e0
        /*02bc*/ 	.word	0x000000ff
        /*02c0*/ 	.word	0x000000c8
        /*02c4*/ 	.short	0x0100
        /*02c6*/ 	.byte	0x07
	.zero		1


	//   ....[26]....
        /*02c8*/ 	.word	0x00000910
        /*02cc*/ 	.word	0x000000ff
        /*02d0*/ 	.word	0x000000d0
        /*02d4*/ 	.short	0x0100
        /*02d6*/ 	.byte	0x07
	.zero		1


	//   ....[27]....
        /*02d8*/ 	.word	0x00000920
        /*02dc*/ 	.word	0x000000ff
        /*02e0*/ 	.word	0x000000f0
        /*02e4*/ 	.short	0x0100
        /*02e6*/ 	.byte	0x07
	.zero		1


	//   ....[28]....
        /*02e8*/ 	.word	0x00000930
        /*02ec*/ 	.word	0x000000ff
        /*02f0*/ 	.word	0x000000d8
        /*02f4*/ 	.short	0x0100
        /*02f6*/ 	.byte	0x07
	.zero		1


	//   ....[29]....
        /*02f8*/ 	.word	0x00000940
        /*02fc*/ 	.word	0x000000ff
        /*0300*/ 	.word	0x000000f8
        /*0304*/ 	.short	0x0100
        /*0306*/ 	.byte	0x07
	.zero		1


	//   ....[30]....
        /*0308*/ 	.word	0x00000950
        /*030c*/ 	.word	0x000000ff
        /*0310*/ 	.word	0x000000e0
        /*0314*/ 	.short	0x0100
        /*0316*/ 	.byte	0x07
	.zero		1


	//   ....[31]....
        /*0318*/ 	.word	0x00000960
        /*031c*/ 	.word	0x000000ff
        /*0320*/ 	.word	0x00000100
        /*0324*/ 	.short	0x0100
        /*0326*/ 	.byte	0x07
	.zero		1


	//   ....[32]....
        /*0328*/ 	.word	0x00000970
        /*032c*/ 	.word	0x000000ff
        /*0330*/ 	.word	0x000000e8
        /*0334*/ 	.short	0x0100
        /*0336*/ 	.byte	0x07
	.zero		1


	//   ....[33]....
        /*0338*/ 	.word	0x00000980
        /*033c*/ 	.word	0x000000ff
        /*0340*/ 	.word	0x00000108
        /*0344*/ 	.short	0x0100
        /*0346*/ 	.byte	0x07
	.zero		1


	//   ....[34]....
        /*0348*/ 	.word	0x00000a60
        /*034c*/ 	.word	0x000000ff
        /*0350*/ 	.word	0x00000110
        /*0354*/ 	.short	0x0100
        /*0356*/ 	.byte	0x05
	.zero		1


	//   ....[35]....
        /*0358*/ 	.word	0x00000a70
        /*035c*/ 	.word	0x000000ff
        /*0360*/ 	.word	0x00000118
        /*0364*/ 	.short	0x0100
        /*0366*/ 	.byte	0x05
	.zero		1


	//   ....[36]....
        /*0368*/ 	.word	0x00000ba0
        /*036c*/ 	.word	0x000000ff
        /*0370*/ 	.word	0x00000120
        /*0374*/ 	.short	0x0100
        /*0376*/ 	.byte	0x05
	.zero		1


	//   ....[37]....
        /*0378*/ 	.word	0x00000bb0
        /*037c*/ 	.word	0x000000ff
        /*0380*/ 	.word	0x00000130
        /*0384*/ 	.short	0x0100
        /*0386*/ 	.byte	0x05
	.zero		1


	//   ....[38]....
        /*0388*/ 	.word	0x00000bc0
        /*038c*/ 	.word	0x000000ff
        /*0390*/ 	.word	0x00000128
        /*0394*/ 	.short	0x0100
        /*0396*/ 	.byte	0x05
	.zero		1


	//   ....[39]....
        /*0398*/ 	.word	0x00000bd0
        /*039c*/ 	.word	0x000000ff
        /*03a0*/ 	.word	0x00000138
        /*03a4*/ 	.short	0x0100
        /*03a6*/ 	.byte	0x05
	.zero		1


	//   ....[40]....
        /*03a8*/ 	.word	0x00000cf0
        /*03ac*/ 	.word	0x000000ff
        /*03b0*/ 	.word	0x00000140
        /*03b4*/ 	.short	0x0100
        /*03b6*/ 	.byte	0x07
	.zero		1


	//   ....[41]....
        /*03b8*/ 	.word	0x00000d00
        /*03bc*/ 	.word	0x000000ff
        /*03c0*/ 	.word	0x00000160
        /*03c4*/ 	.short	0x0100
        /*03c6*/ 	.byte	0x07
	.zero		1


	//   ....[42]....
        /*03c8*/ 	.word	0x00000d10
        /*03cc*/ 	.word	0x000000ff
        /*03d0*/ 	.word	0x00000148
        /*03d4*/ 	.short	0x0100
        /*03d6*/ 	.byte	0x07
	.zero		1


	//   ....[43]....
        /*03d8*/ 	.word	0x00000d20
        /*03dc*/ 	.word	0x000000ff
        /*03e0*/ 	.word	0x00000168
        /*03e4*/ 	.short	0x0100
        /*03e6*/ 	.byte	0x07
	.zero		1


	//   ....[44]....
        /*03e8*/ 	.word	0x00000d30
        /*03ec*/ 	.word	0x000000ff
        /*03f0*/ 	.word	0x00000150
        /*03f4*/ 	.short	0x0100
        /*03f6*/ 	.byte	0x07
	.zero		1


	//   ....[45]....
        /*03f8*/ 	.word	0x00000d40
        /*03fc*/ 	.word	0x000000ff
        /*0400*/ 	.word	0x00000170
        /*0404*/ 	.short	0x0100
        /*0406*/ 	.byte	0x07
	.zero		1


	//   ....[46]....
        /*0408*/ 	.word	0x00000d50
        /*040c*/ 	.word	0x000000ff
        /*0410*/ 	.word	0x00000158
        /*0414*/ 	.short	0x0100
        /*0416*/ 	.byte	0x07
	.zero		1


	//   ....[47]....
        /*0418*/ 	.word	0x00000d60
        /*041c*/ 	.word	0x000000ff
        /*0420*/ 	.word	0x00000178
        /*0424*/ 	.short	0x0100
        /*0426*/ 	.byte	0x07
	.zero		1


	//   ....[48]....
        /*0428*/ 	.word	0x00000e50
        /*042c*/ 	.word	0x000000ff
        /*0430*/ 	.word	0x00000180
        /*0434*/ 	.short	0x0100
        /*0436*/ 	.byte	0x05
	.zero		1


	//   ....[49]....
        /*0438*/ 	.word	0x00000e60
        /*043c*/ 	.word	0x000000ff
        /*0440*/ 	.word	0x00000190
        /*0444*/ 	.short	0x0100
        /*0446*/ 	.byte	0x05
	.zero		1


	//   ....[50]....
        /*0448*/ 	.word	0x00000e70
        /*044c*/ 	.word	0x000000ff
        /*0450*/ 	.word	0x00000188
        /*0454*/ 	.short	0x0100
        /*0456*/ 	.byte	0x05
	.zero		1


	//   ....[51]....
        /*0458*/ 	.word	0x00000e80
        /*045c*/ 	.word	0x000000ff
        /*0460*/ 	.word	0x00000198
        /*0464*/ 	.short	0x0100
        /*0466*/ 	.byte	0x05
	.zero		1


	//   ....[52]....
        /*0468*/ 	.word	0x00000f80
        /*046c*/ 	.word	0x000000ff
        /*0470*/ 	.word	0x000001a0
        /*0474*/ 	.short	0x0100
        /*0476*/ 	.byte	0x04
	.zero		1


	//   ....[53]....
        /*0478*/ 	.word	0x00001ad0
        /*047c*/ 	.word	0x00000003
        /*0480*/ 	.word	0x00000190
        /*0484*/ 	.short	0x010a
        /*0486*/ 	.byte	0xff
	.zero		1


	//   ....[54]....
        /*0488*/ 	.word	0x00001b00
        /*048c*/ 	.word	0x00000003
        /*0490*/ 	.word	0x00000180
        /*0494*/ 	.short	0x0101
        /*0496*/ 	.byte	0xff
	.zero		1


	//   ....[55]....
        /*0498*/ 	.word	0x00001c00
        /*049c*/ 	.word	0x000000ff
        /*04a0*/ 	.word	0x00000068
        /*04a4*/ 	.short	0x010a
        /*04a6*/ 	.byte	0x08
	.zero		1


	//   ....[56]....
        /*04a8*/ 	.word	0x00001cd0
        /*04ac*/ 	.word	0x000000ff
        /*04b0*/ 	.word	0x00000068
        /*04b4*/ 	.short	0x010a
        /*04b6*/ 	.byte	0x21
	.zero		1


	//   ....[57]....
        /*04b8*/ 	.word	0x00001e80
        /*04bc*/ 	.word	0x000000ff
        /*04c0*/ 	.word	0x00000068
        /*04c4*/ 	.short	0x010a
        /*04c6*/ 	.byte	0x08
	.zero		1


	//   ....[58]....
        /*04c8*/ 	.word	0x00001f90
        /*04cc*/ 	.word	0x000000ff
        /*04d0*/ 	.word	0x00000118
        /*04d4*/ 	.short	0x0101
        /*04d6*/ 	.byte	0x06
	.zero		1


	//   ....[59]....
        /*04d8*/ 	.word	0x00001fb0
        /*04dc*/ 	.word	0x000000ff
        /*04e0*/ 	.word	0x00000068
        /*04e4*/ 	.short	0x010a
        /*04e6*/ 	.byte	0x08
	.zero		1


	//   ....[60]....
        /*04e8*/ 	.word	0x00002030
        /*04ec*/ 	.word	0x000000ff
        /*04f0*/ 	.word	0x00000068
        /*04f4*/ 	.short	0x010a
        /*04f6*/ 	.byte	0x11
	.zero		1


	//   ....[61]....
        /*04f8*/ 	.word	0x000021c0
        /*04fc*/ 	.word	0x000000ff
        /*0500*/ 	.word	0x00000068
        /*0504*/ 	.short	0x010a
        /*0506*/ 	.byte	0x08
	.zero		1


	//   ....[62]....
        /*0508*/ 	.word	0x00002320
        /*050c*/ 	.word	0x00000002
        /*0510*/ 	.word	0x00000120
        /*0514*/ 	.short	0x010a
        /*0516*/ 	.byte	0xff
	.zero		1


	//   ....[63]....
        /*0518*/ 	.word	0x000023e0
        /*051c*/ 	.word	0x00000002
        /*0520*/ 	.word	0x00000000
        /*0524*/ 	.short	0x0101
        /*0526*/ 	.byte	0xff
	.zero		1


	//   ....[64]....
        /*0528*/ 	.word	0x00002940
        /*052c*/ 	.word	0x000000ff
        /*0530*/ 	.word	0x00000000
        /*0534*/ 	.short	0x010a
        /*0536*/ 	.byte	0x04
	.zero		1


	//   ....[65]....
        /*0538*/ 	.word	0x000029d0
        /*053c*/ 	.word	0x000000ff
        /*0540*/ 	.word	0x00000000
        /*0544*/ 	.short	0x010a
        /*0546*/ 	.byte	0x04
	.zero		1


	//   ....[66]....
        /*0548*/ 	.word	0x00002a60
        /*054c*/ 	.word	0x000000ff
        /*0550*/ 	.word	0x00000000
        /*0554*/ 	.short	0x010a
        /*0556*/ 	.byte	0x04
	.zero		1


	//   ....[67]....
        /*0558*/ 	.word	0x00002af0
        /*055c*/ 	.word	0x000000ff
        /*0560*/ 	.word	0x00000000
        /*0564*/ 	.short	0x010a
        /*0566*/ 	.byte	0x04
	.zero		1


	//   ....[68]....
        /*0568*/ 	.word	0x00002b80
        /*056c*/ 	.word	0x000000ff
        /*0570*/ 	.word	0x00000000
        /*0574*/ 	.short	0x010a
        /*0576*/ 	.byte	0x04
	.zero		1


	//   ....[69]....
        /*0578*/ 	.word	0x00002c10
        /*057c*/ 	.word	0x000000ff
        /*0580*/ 	.word	0x00000000
        /*0584*/ 	.short	0x010a
        /*0586*/ 	.byte	0x04
	.zero		1


	//   ....[70]....
        /*0588*/ 	.word	0x00002ca0
        /*058c*/ 	.word	0x000000ff
        /*0590*/ 	.word	0x00000000
        /*0594*/ 	.short	0x010a
        /*0596*/ 	.byte	0x04
	.zero		1


	//   ....[71]....
        /*0598*/ 	.word	0x00002d30
        /*059c*/ 	.word	0x000000ff
        /*05a0*/ 	.word	0x00000000
        /*05a4*/ 	.short	0x010a
        /*05a6*/ 	.byte	0x04
	.zero		1


	//   ....[72]....
        /*05a8*/ 	.word	0x00002dc0
        /*05ac*/ 	.word	0x000000ff
        /*05b0*/ 	.word	0x00000000
        /*05b4*/ 	.short	0x010a
        /*05b6*/ 	.byte	0x04
	.zero		1


	//   ....[73]....
        /*05b8*/ 	.word	0x00002e50
        /*05bc*/ 	.word	0x000000ff
        /*05c0*/ 	.word	0x00000000
        /*05c4*/ 	.short	0x010a
        /*05c6*/ 	.byte	0x04
	.zero		1


	//   ....[74]....
        /*05c8*/ 	.word	0x00002ee0
        /*05cc*/ 	.word	0x000000ff
        /*05d0*/ 	.word	0x00000000
        /*05d4*/ 	.short	0x010a
        /*05d6*/ 	.byte	0x04
	.zero		1


	//   ....[75]....
        /*05d8*/ 	.word	0x00002f70
        /*05dc*/ 	.word	0x000000ff
        /*05e0*/ 	.word	0x00000000
        /*05e4*/ 	.short	0x010a
        /*05e6*/ 	.byte	0x04
	.zero		1


	//   ....[76]....
        /*05e8*/ 	.word	0x00003010
        /*05ec*/ 	.word	0x00000000
        /*05f0*/ 	.word	0x00000000
        /*05f4*/ 	.short	0x010a
        /*05f6*/ 	.byte	0xff
	.zero		1


	//   ....[77]....
        /*05f8*/ 	.word	0x00003140
        /*05fc*/ 	.word	0x00000000
        /*0600*/ 	.word	0x00000180
        /*0604*/ 	.short	0x010a
        /*0606*/ 	.byte	0xff
	.zero		1


	//   ....[78]....
        /*0608*/ 	.word	0x000031b0
        /*060c*/ 	.word	0x00000004
        /*0610*/ 	.word	0x00000000
        /*0614*/ 	.short	0x0101
        /*0616*/ 	.byte	0xff
	.zero		1


	//   ....[79]....
        /*0618*/ 	.word	0x000031d0
        /*061c*/ 	.word	0x000000ff
        /*0620*/ 	.word	0x00000130
        /*0624*/ 	.short	0x010a
        /*0626*/ 	.byte	0x05
	.zero		1


	//   ....[80]....
        /*0628*/ 	.word	0x000032f0
        /*062c*/ 	.word	0x00000000
        /*0630*/ 	.word	0x00000120
        /*0634*/ 	.short	0x010a
        /*0636*/ 	.byte	0xff
	.zero		1


	//   ....[81]....
        /*0638*/ 	.word	0x000033f0
        /*063c*/ 	.word	0x00000000
        /*0640*/ 	.word	0x00000000
        /*0644*/ 	.short	0x0101
        /*0646*/ 	.byte	0xff
	.zero		1


	//   ....[82]....
        /*0648*/ 	.word	0x00003480
        /*064c*/ 	.word	0x000000ff
        /*0650*/ 	.word	0x00000130
        /*0654*/ 	.short	0x0106
        /*0656*/ 	.byte	0x05
	.zero		1


	//   ....[83]....
        /*0658*/ 	.word	0x000034a0
        /*065c*/ 	.word	0x000000ff
        /*0660*/ 	.word	0x00000130
        /*0664*/ 	.short	0x010a
        /*0666*/ 	.byte	0x05
	.zero		1


	//   ....[84]....
        /*0668*/ 	.word	0x00003530
        /*066c*/ 	.word	0x000000ff
        /*0670*/ 	.word	0x00000130
        /*0674*/ 	.short	0x0106
        /*0676*/ 	.byte	0x04
	.zero		1


	//   ....[85]....
        /*0678*/ 	.word	0x00003570
        /*067c*/ 	.word	0x00000000
        /*0680*/ 	.word	0x00000130
        /*0684*/ 	.short	0x010a
        /*0686*/ 	.byte	0xff
	.zero		1


	//   ....[86]....
        /*0688*/ 	.word	0x000037b0
        /*068c*/ 	.word	0x000000ff
        /*0690*/ 	.word	0x00000008
        /*0694*/ 	.short	0x010a
        /*0696*/ 	.byte	0x04
	.zero		1


	//   ....[87]....
        /*0698*/ 	.word	0x000037d0
        /*069c*/ 	.word	0x000000ff
        /*06a0*/ 	.word	0x00000008
        /*06a4*/ 	.short	0x010a
        /*06a6*/ 	.byte	0x04
	.zero		1


	//   ....[88]....
        /*06a8*/ 	.word	0x00003960
        /*06ac*/ 	.word	0x000000ff
        /*06b0*/ 	.word	0x00000008
        /*06b4*/ 	.short	0x010a
        /*06b6*/ 	.byte	0x04
	.zero		1


	//   ....[89]....
        /*06b8*/ 	.word	0x00003980
        /*06bc*/ 	.word	0x000000ff
        /*06c0*/ 	.word	0x00000008
        /*06c4*/ 	.short	0x010a
        /*06c6*/ 	.byte	0x04
	.zero		1


	//   ....[90]....
        /*06c8*/ 	.word	0x00003a40
        /*06cc*/ 	.word	0x000000ff
        /*06d0*/ 	.word	0x00000000
        /*06d4*/ 	.short	0x0101
        /*06d6*/ 	.byte	0x05
	.zero		1


	//   ....[91]....
        /*06d8*/ 	.word	0x00003d70
        /*06dc*/ 	.word	0x00000000
        /*06e0*/ 	.word	0x00000120
        /*06e4*/ 	.short	0x010a
        /*06e6*/ 	.byte	0xff
	.zero		1


	//   ....[92]....
        /*06e8*/ 	.word	0x00003e30
        /*06ec*/ 	.word	0x00000000
        /*06f0*/ 	.word	0x00000000
        /*06f4*/ 	.short	0x0101
        /*06f6*/ 	.byte	0xff
	.zero		1


	//   ....[93]....
        /*06f8*/ 	.word	0x00003ef0
        /*06fc*/ 	.word	0x000000ff
        /*0700*/ 	.word	0x00000000
        /*0704*/ 	.short	0x010a
        /*0706*/ 	.byte	0x06
	.zero		1


	//   ....[94]....
        /*0708*/ 	.word	0x00003f00
        /*070c*/ 	.word	0x000000ff
        /*0710*/ 	.word	0x00000160
        /*0714*/ 	.short	0x010a
        /*0716*/ 	.byte	0x07
	.zero		1


	//   ....[95]....
        /*0718*/ 	.word	0x00003fb0
        /*071c*/ 	.word	0x000000ff
        /*0720*/ 	.word	0x00000000
        /*0724*/ 	.short	0x010a
        /*0726*/ 	.byte	0x06
	.zero		1


	//   ....[96]....
        /*0728*/ 	.word	0x000040e0
        /*072c*/ 	.word	0x000000ff
        /*0730*/ 	.word	0x00000000
        /*0734*/ 	.short	0x010a
        /*0736*/ 	.byte	0x1e
	.zero		1


	//   ....[97]....
        /*0738*/ 	.word	0x000043e0
        /*073c*/ 	.word	0x000000ff
        /*0740*/ 	.word	0x00000000
        /*0744*/ 	.short	0x010a
        /*0746*/ 	.byte	0x07
	.zero		1


	//   ....[98]....
        /*0748*/ 	.word	0x00004470
        /*074c*/ 	.word	0x000000ff
        /*0750*/ 	.word	0x00000000
        /*0754*/ 	.short	0x010a
        /*0756*/ 	.byte	0x07
	.zero		1


	//   ....[99]....
        /*0758*/ 	.word	0x00004500
        /*075c*/ 	.word	0x000000ff
        /*0760*/ 	.word	0x00000000
        /*0764*/ 	.short	0x010a
        /*0766*/ 	.byte	0x07
	.zero		1


	//   ....[100]....
        /*0768*/ 	.word	0x000045a0
        /*076c*/ 	.word	0x00000000
        /*0770*/ 	.word	0x00000000
        /*0774*/ 	.short	0x010a
        /*0776*/ 	.byte	0xff
	.zero		1


	//   ....[101]....
        /*0778*/ 	.word	0x000045e0
        /*077c*/ 	.word	0x00000000
        /*0780*/ 	.word	0x00000000
        /*0784*/ 	.short	0x010a
        /*0786*/ 	.byte	0xff
	.zero		1


	//   ....[102]....
        /*0788*/ 	.word	0x00004650
        /*078c*/ 	.word	0x000000ff
        /*0790*/ 	.word	0x00000000
        /*0794*/ 	.short	0x0101
        /*0796*/ 	.byte	0x06
	.zero		1


	//   ....[103]....
        /*0798*/ 	.word	0x00004690
        /*079c*/ 	.word	0x000000ff
        /*07a0*/ 	.word	0x000001a0
        /*07a4*/ 	.short	0x010a
        /*07a6*/ 	.byte	0x05
	.zero		1


	//   ....[104]....
        /*07a8*/ 	.word	0x000046e0
        /*07ac*/ 	.word	0x000000ff
        /*07b0*/ 	.word	0x00000000
        /*07b4*/ 	.short	0x0101
        /*07b6*/ 	.byte	0x06
	.zero		1


	//   ....[105]....
        /*07b8*/ 	.word	0x00004af0
        /*07bc*/ 	.word	0x00000000
        /*07c0*/ 	.word	0x00000120
        /*07c4*/ 	.short	0x010a
        /*07c6*/ 	.byte	0xff
	.zero		1


	//   ....[106]....
        /*07c8*/ 	.word	0x00004bb0
        /*07cc*/ 	.word	0x00000000
        /*07d0*/ 	.word	0x00000000
        /*07d4*/ 	.short	0x0101
        /*07d6*/ 	.byte	0xff
	.zero		1


	//   ....[107]....
        /*07d8*/ 	.word	0x00004ed0
        /*07dc*/ 	.word	0x000000ff
        /*07e0*/ 	.word	0x00000118
        /*07e4*/ 	.short	0x010a
        /*07e6*/ 	.byte	0x04
	.zero		1


	//   ....[108]....
        /*07e8*/ 	.word	0x000050d0
        /*07ec*/ 	.word	0x000000ff
        /*07f0*/ 	.word	0x000000f0
        /*07f4*/ 	.short	0x010a
        /*07f6*/ 	.byte	0x04
	.zero		1


	//   ....[109]....
        /*07f8*/ 	.word	0x000052c0
        /*07fc*/ 	.word	0x000000ff
        /*0800*/ 	.word	0x000000d0
        /*0804*/ 	.short	0x010b
        /*0806*/ 	.byte	0x04
	.zero		1


	//   ....[110]....
        /*0808*/ 	.word	0x000052d0
        /*080c*/ 	.word	0x000000ff
        /*0810*/ 	.word	0x00000000
        /*0814*/ 	.short	0x0101
        /*0816*/ 	.byte	0x07
	.zero		1


	//   ....[111]....
        /*0818*/ 	.word	0x000052f0
        /*081c*/ 	.word	0x000000ff
        /*0820*/ 	.word	0x000000f8
        /*0824*/ 	.short	0x010a
        /*0826*/ 	.byte	0x04
	.zero		1


	//   ....[112]....
        /*0828*/ 	.word	0x000054a0
        /*082c*/ 	.word	0x000000ff
        /*0830*/ 	.word	0x000000d8
        /*0834*/ 	.short	0x010b
        /*0836*/ 	.byte	0x04
	.zero		1


	//   ....[113]....
        /*0838*/ 	.word	0x000054b0
        /*083c*/ 	.word	0x000000ff
        /*0840*/ 	.word	0x00000000
        /*0844*/ 	.short	0x0101
        /*0846*/ 	.byte	0x07
	.zero		1


	//   ....[114]....
        /*0848*/ 	.word	0x000054c0
        /*084c*/ 	.word	0x000000ff
        /*0850*/ 	.word	0x00000100
        /*0854*/ 	.short	0x010a
        /*0856*/ 	.byte	0x04
	.zero		1


	//   ....[115]....
        /*0858*/ 	.word	0x000056f0
        /*085c*/ 	.word	0x000000ff
        /*0860*/ 	.word	0x000000e0
        /*0864*/ 	.short	0x010b
        /*0866*/ 	.byte	0x04
	.zero		1


	//   ....[116]....
        /*0868*/ 	.word	0x00005760
        /*086c*/ 	.word	0x000000ff
        /*0870*/ 	.word	0x00000000
        /*0874*/ 	.short	0x0101
        /*0876*/ 	.byte	0x07
	.zero		1


	//   ....[117]....
        /*0878*/ 	.word	0x000057a0
        /*087c*/ 	.word	0x000000ff
        /*0880*/ 	.word	0x00000108
        /*0884*/ 	.short	0x010a
        /*0886*/ 	.byte	0x04
	.zero		1


	//   ....[118]....
        /*0888*/ 	.word	0x000059d0
        /*088c*/ 	.word	0x000000ff
        /*0890*/ 	.word	0x000000e8
        /*0894*/ 	.short	0x010b
        /*0896*/ 	.byte	0x04
	.zero		1


	//   ....[119]....
        /*0898*/ 	.word	0x000059f0
        /*089c*/ 	.word	0x000000ff
        /*08a0*/ 	.word	0x00000000
        /*08a4*/ 	.short	0x0101
        /*08a6*/ 	.byte	0x05
	.zero		1


	//   ....[120]....
        /*08a8*/ 	.word	0x00005a20
        /*08ac*/ 	.word	0x000000ff
        /*08b0*/ 	.word	0x000000f0
        /*08b4*/ 	.short	0x010a
        /*08b6*/ 	.byte	0x04
	.zero		1


	//   ....[121]....
        /*08b8*/ 	.word	0x00005a40
        /*08bc*/ 	.word	0x000000ff
        /*08c0*/ 	.word	0x000000f8
        /*08c4*/ 	.short	0x010a
        /*08c6*/ 	.byte	0x04
	.zero		1


	//   ....[122]....
        /*08c8*/ 	.word	0x00005a60
        /*08cc*/ 	.word	0x000000ff
        /*08d0*/ 	.word	0x00000100
        /*08d4*/ 	.short	0x010a
        /*08d6*/ 	.byte	0x04
	.zero		1


	//   ....[123]....
        /*08d8*/ 	.word	0x00005aa0
        /*08dc*/ 	.word	0x00000000
        /*08e0*/ 	.word	0x00000108
        /*08e4*/ 	.short	0x010a
        /*08e6*/ 	.byte	0xff
	.zero		1


	//   ....[124]....
        /*08e8*/ 	.word	0x00005e00
        /*08ec*/ 	.word	0x00000000
        /*08f0*/ 	.word	0x00000120
        /*08f4*/ 	.short	0x010a
        /*08f6*/ 	.byte	0xff
	.zero		1


	//   ....[125]....
        /*08f8*/ 	.word	0x00005f10
        /*08fc*/ 	.word	0x00000000
        /*0900*/ 	.word	0x00000000
        /*0904*/ 	.short	0x0101
        /*0906*/ 	.byte	0xff
	.zero		1


	//   ....[126]....
        /*0908*/ 	.word	0x00006910
        /*090c*/ 	.word	0x000000ff
        /*0910*/ 	.word	0x000000d0
        /*0914*/ 	.short	0x010a
        /*0916*/ 	.byte	0x2c
	.zero		1


	//   ....[127]....
        /*0918*/ 	.word	0x00006930
        /*091c*/ 	.word	0x0000004e
        /*0920*/ 	.word	0x00000140
        /*0924*/ 	.short	0x010a
        /*0926*/ 	.byte	0xff
	.zero		1


	//   ....[128]....
        /*0928*/ 	.word	0x00006a40
        /*092c*/ 	.word	0x000000ff
        /*0930*/ 	.word	0x000000d0
        /*0934*/ 	.short	0x010a
        /*0936*/ 	.byte	0x2c
	.zero		1


	//   ....[129]....
        /*0938*/ 	.word	0x00006b10
        /*093c*/ 	.word	0x0000004e
        /*0940*/ 	.word	0x00000140
        /*0944*/ 	.short	0x010a
        /*0946*/ 	.byte	0xff
	.zero		1


	//   ....[130]....
        /*0948*/ 	.word	0x000072c0
        /*094c*/ 	.word	0x00000000
        /*0950*/ 	.word	0x00000000
        /*0954*/ 	.short	0x0101
        /*0956*/ 	.byte	0xff
	.zero		1


	//   ....[131]....
        /*0958*/ 	.word	0x000072d0
        /*095c*/ 	.word	0x00000003
        /*0960*/ 	.word	0x000000d0
        /*0964*/ 	.short	0x010a
        /*0966*/ 	.byte	0xff
	.zero		1


	//   ....[132]....
        /*0968*/ 	.word	0x00007390
        /*096c*/ 	.word	0x00000003
        /*0970*/ 	.word	0x000000d0
        /*0974*/ 	.short	0x010a
        /*0976*/ 	.byte	0xff
	.zero		1


	//   ....[133]....
        /*0978*/ 	.word	0x00007b80
        /*097c*/ 	.word	0x00000056
        /*0980*/ 	.word	0x00000000
        /*0984*/ 	.short	0x0101
        /*0986*/ 	.byte	0xff
	.zero		1


	//   ....[134]....
        /*0988*/ 	.word	0x00007ba0
        /*098c*/ 	.word	0x00000057
        /*0990*/ 	.word	0x000000d0
        /*0994*/ 	.short	0x010a
        /*0996*/ 	.byte	0xff
	.zero		1


	//   ....[135]....
        /*0998*/ 	.word	0x00007c50
        /*099c*/ 	.word	0x00000057
        /*09a0*/ 	.word	0x000000d0
        /*09a4*/ 	.short	0x010a
        /*09a6*/ 	.byte	0xff
	.zero		1


	//   ....[136]....
        /*09a8*/ 	.word	0x00008440
        /*09ac*/ 	.word	0x00000056
        /*09b0*/ 	.word	0x00000000
        /*09b4*/ 	.short	0x0101
        /*09b6*/ 	.byte	0xff
	.zero		1


	//   ....[137]....
        /*09b8*/ 	.word	0x00008460
        /*09bc*/ 	.word	0x0000005c
        /*09c0*/ 	.word	0x000000d0
        /*09c4*/ 	.short	0x010a
        /*09c6*/ 	.byte	0xff
	.zero		1


	//   ....[138]....
        /*09c8*/ 	.word	0x00008510
        /*09cc*/ 	.word	0x0000005c
        /*09d0*/ 	.word	0x000000d0
        /*09d4*/ 	.short	0x010a
        /*09d6*/ 	.byte	0xff
	.zero		1


	//   ....[139]....
        /*09d8*/ 	.word	0x000087c0
        /*09dc*/ 	.word	0x0000004e
        /*09e0*/ 	.word	0x00000000
        /*09e4*/ 	.short	0x0101
        /*09e6*/ 	.byte	0xff
	.zero		1


	//   ....[140]....
        /*09e8*/ 	.word	0x00008d50
        /*09ec*/ 	.word	0x00000002
        /*09f0*/ 	.word	0x00000000
        /*09f4*/ 	.short	0x0101
        /*09f6*/ 	.byte	0xff
	.zero		1


	//   ....[141]....
        /*09f8*/ 	.word	0x00008fe0
        /*09fc*/ 	.word	0x000000ff
        /*0a00*/ 	.word	0x00000000
        /*0a04*/ 	.short	0x0101
        /*0a06*/ 	.byte	0x04
	.zero		1


	//   ....[142]....
        /*0a08*/ 	.word	0x00009000
        /*0a0c*/ 	.word	0x00000003
        /*0a10*/ 	.word	0x00000190
        /*0a14*/ 	.short	0x010a
        /*0a16*/ 	.byte	0xff
	.zero		1


	//   ....[143]....
        /*0a18*/ 	.word	0x00009060
        /*0a1c*/ 	.word	0x00000002
        /*0a20*/ 	.word	0x00000068
        /*0a24*/ 	.short	0x010a
        /*0a26*/ 	.byte	0xff
	.zero		1


	//   ....[144]....
        /*0a28*/ 	.word	0x000090c0
        /*0a2c*/ 	.word	0x00000002
        /*0a30*/ 	.word	0x00000068
        /*0a34*/ 	.short	0x010a
        /*0a36*/ 	.byte	0xff
	.zero		1


	//   ....[145]....
        /*0a38*/ 	.word	0x00009110
        /*0a3c*/ 	.word	0x00000002
        /*0a40*/ 	.word	0x00000120
        /*0a44*/ 	.short	0x010a
        /*0a46*/ 	.byte	0xff
	.zero		1


	//   ....[146]....
        /*0a48*/ 	.word	0x00009170
        /*0a4c*/ 	.word	0x00000000
        /*0a50*/ 	.word	0x00000000
        /*0a54*/ 	.short	0x010a
        /*0a56*/ 	.byte	0xff
	.zero		1


	//   ....[147]....
        /*0a58*/ 	.word	0x000091d0
        /*0a5c*/ 	.word	0x00000000
        /*0a60*/ 	.word	0x00000000
        /*0a64*/ 	.short	0x010a
        /*0a66*/ 	.byte	0xff
	.zero		1


	//   ....[148]....
        /*0a68*/ 	.word	0x00009230
        /*0a6c*/ 	.word	0x00000000
        /*0a70*/ 	.word	0x00000000
        /*0a74*/ 	.short	0x010a
        /*0a76*/ 	.byte	0xff
	.zero		1


	//   ....[149]....
        /*0a78*/ 	.word	0x00009290
        /*0a7c*/ 	.word	0x00000000
        /*0a80*/ 	.word	0x00000000
        /*0a84*/ 	.short	0x010a
        /*0a86*/ 	.byte	0xff
	.zero		1


	//   ....[150]....
        /*0a88*/ 	.word	0x000092f0
        /*0a8c*/ 	.word	0x00000000
        /*0a90*/ 	.word	0x00000000
        /*0a94*/ 	.short	0x010a
        /*0a96*/ 	.byte	0xff
	.zero		1


	//   ....[151]....
        /*0a98*/ 	.word	0x00009350
        /*0a9c*/ 	.word	0x00000000
        /*0aa0*/ 	.word	0x00000000
        /*0aa4*/ 	.short	0x010a
        /*0aa6*/ 	.byte	0xff
	.zero		1


	//   ....[152]....
        /*0aa8*/ 	.word	0x000093b0
        /*0aac*/ 	.word	0x00000000
        /*0ab0*/ 	.word	0x00000000
        /*0ab4*/ 	.short	0x010a
        /*0ab6*/ 	.byte	0xff
	.zero		1


	//   ....[153]....
        /*0ab8*/ 	.word	0x00009410
        /*0abc*/ 	.word	0x00000000
        /*0ac0*/ 	.word	0x00000000
        /*0ac4*/ 	.short	0x010a
        /*0ac6*/ 	.byte	0xff
	.zero		1


	//   ....[154]....
        /*0ac8*/ 	.word	0x00009470
        /*0acc*/ 	.word	0x00000000
        /*0ad0*/ 	.word	0x00000000
        /*0ad4*/ 	.short	0x010a
        /*0ad6*/ 	.byte	0xff
	.zero		1


	//   ....[155]....
        /*0ad8*/ 	.word	0x000094d0
        /*0adc*/ 	.word	0x00000000
        /*0ae0*/ 	.word	0x00000000
        /*0ae4*/ 	.short	0x010a
        /*0ae6*/ 	.byte	0xff
	.zero		1


	//   ....[156]....
        /*0ae8*/ 	.word	0x00009530
        /*0aec*/ 	.word	0x00000000
        /*0af0*/ 	.word	0x00000000
        /*0af4*/ 	.short	0x010a
        /*0af6*/ 	.byte	0xff
	.zero		1


	//   ....[157]....
        /*0af8*/ 	.word	0x00009590
        /*0afc*/ 	.word	0x00000000
        /*0b00*/ 	.word	0x00000000
        /*0b04*/ 	.short	0x010a
        /*0b06*/ 	.byte	0xff
	.zero		1


	//   ....[158]....
        /*0b08*/ 	.word	0x000095e0
        /*0b0c*/ 	.word	0x00000000
        /*0b10*/ 	.word	0x00000180
        /*0b14*/ 	.short	0x010a
        /*0b16*/ 	.byte	0xff
	.zero		1


	//   ....[159]....
        /*0b18*/ 	.word	0x00009640
        /*0b1c*/ 	.word	0x00000000
        /*0b20*/ 	.word	0x00000130
        /*0b24*/ 	.short	0x010a
        /*0b26*/ 	.byte	0xff
	.zero		1


	//   ....[160]....
        /*0b28*/ 	.word	0x00009690
        /*0b2c*/ 	.word	0x00000000
        /*0b30*/ 	.word	0x00000120
        /*0b34*/ 	.short	0x010a
        /*0b36*/ 	.byte	0xff
	.zero		1


	//   ....[161]....
        /*0b38*/ 	.word	0x000096f0
        /*0b3c*/ 	.word	0x00000000
        /*0b40*/ 	.word	0x00000130
        /*0b44*/ 	.short	0x010a
        /*0b46*/ 	.byte	0xff
	.zero		1


	//   ....[162]....
        /*0b48*/ 	.word	0x00009750
        /*0b4c*/ 	.word	0x00000004
        /*0b50*/ 	.word	0x00000008
        /*0b54*/ 	.short	0x010a
        /*0b56*/ 	.byte	0xff
	.zero		1


	//   ....[163]....
        /*0b58*/ 	.word	0x00009830
        /*0b5c*/ 	.word	0x00000002
        /*0b60*/ 	.word	0x00000008
        /*0b64*/ 	.short	0x010a
        /*0b66*/ 	.byte	0xff
	.zero		1


	//   ....[164]....
        /*0b68*/ 	.word	0x00009880
        /*0b6c*/ 	.word	0x00000000
        /*0b70*/ 	.word	0x00000120
        /*0b74*/ 	.short	0x010a
        /*0b76*/ 	.byte	0xff
	.zero		1


	//   ....[165]....
        /*0b78*/ 	.word	0x000098e0
        /*0b7c*/ 	.word	0x00000000
        /*0b80*/ 	.word	0x00000160
        /*0b84*/ 	.short	0x010a
        /*0b86*/ 	.byte	0xff
	.zero		1


	//   ....[166]....
        /*0b88*/ 	.word	0x00009940
        /*0b8c*/ 	.word	0x00000000
        /*0b90*/ 	.word	0x00000000
        /*0b94*/ 	.short	0x010a
        /*0b96*/ 	.byte	0xff
	.zero		1


	//   ....[167]....
        /*0b98*/ 	.word	0x000099a0
        /*0b9c*/ 	.word	0x00000000
        /*0ba0*/ 	.word	0x00000000
        /*0ba4*/ 	.short	0x010a
        /*0ba6*/ 	.byte	0xff
	.zero		1


	//   ....[168]....
        /*0ba8*/ 	.word	0x00009a00
        /*0bac*/ 	.word	0x00000000
        /*0bb0*/ 	.word	0x00000000
        /*0bb4*/ 	.short	0x010a
        /*0bb6*/ 	.byte	0xff
	.zero		1


	//   ....[169]....
        /*0bb8*/ 	.word	0x00009a60
        /*0bbc*/ 	.word	0x00000000
        /*0bc0*/ 	.word	0x00000000
        /*0bc4*/ 	.short	0x010a
        /*0bc6*/ 	.byte	0xff
	.zero		1


	//   ....[170]....
        /*0bc8*/ 	.word	0x00009ac0
        /*0bcc*/ 	.word	0x00000000
        /*0bd0*/ 	.word	0x000001a0
        /*0bd4*/ 	.short	0x010a
        /*0bd6*/ 	.byte	0xff
	.zero		1


	//   ....[171]....
        /*0bd8*/ 	.word	0x00009b10
        /*0bdc*/ 	.word	0x00000000
        /*0be0*/ 	.word	0x00000120
        /*0be4*/ 	.short	0x010a
        /*0be6*/ 	.byte	0xff
	.zero		1


	//   ....[172]....
        /*0be8*/ 	.word	0x00009b70
        /*0bec*/ 	.word	0x00000000
        /*0bf0*/ 	.word	0x00000118
        /*0bf4*/ 	.short	0x010a
        /*0bf6*/ 	.byte	0xff
	.zero		1


	//   ....[173]....
        /*0bf8*/ 	.word	0x00009bd0
        /*0bfc*/ 	.word	0x00000003
        /*0c00*/ 	.word	0x000000f0
        /*0c04*/ 	.short	0x010a
        /*0c06*/ 	.byte	0xff
	.zero		1


	//   ....[174]....
        /*0c08*/ 	.word	0x00009c30
        /*0c0c*/ 	.word	0x00000003
        /*0c10*/ 	.word	0x000000f8
        /*0c14*/ 	.short	0x010a
        /*0c16*/ 	.byte	0xff
	.zero		1


	//   ....[175]....
        /*0c18*/ 	.word	0x00009c90
        /*0c1c*/ 	.word	0x00000003
        /*0c20*/ 	.word	0x00000100
        /*0c24*/ 	.short	0x010a
        /*0c26*/ 	.byte	0xff
	.zero		1


	//   ....[176]....
        /*0c28*/ 	.word	0x00009cf0
        /*0c2c*/ 	.word	0x00000003
        /*0c30*/ 	.word	0x00000108
        /*0c34*/ 	.short	0x010a
        /*0c36*/ 	.byte	0xff
	.zero		1


	//   ....[177]....
        /*0c38*/ 	.word	0x00009d50
        /*0c3c*/ 	.word	0x00000000
        /*0c40*/ 	.word	0x000000f0
        /*0c44*/ 	.short	0x010a
        /*0c46*/ 	.byte	0xff
	.zero		1


	//   ....[178]....
        /*0c48*/ 	.word	0x00009db0
        /*0c4c*/ 	.word	0x00000000
        /*0c50*/ 	.word	0x000000f8
        /*0c54*/ 	.short	0x010a
        /*0c56*/ 	.byte	0xff
	.zero		1


	//   ....[179]....
        /*0c58*/ 	.word	0x00009e10
        /*0c5c*/ 	.word	0x00000000
        /*0c60*/ 	.word	0x00000100
        /*0c64*/ 	.short	0x010a
        /*0c66*/ 	.byte	0xff
	.zero		1


	//   ....[180]....
        /*0c68*/ 	.word	0x00009e60
        /*0c6c*/ 	.word	0x00000000
        /*0c70*/ 	.word	0x00000120
        /*0c74*/ 	.short	0x010a
        /*0c76*/ 	.byte	0xff
	.zero		1


	//   ....[181]....
        /*0c78*/ 	.word	0x00009ec0
        /*0c7c*/ 	.word	0x00000000
        /*0c80*/ 	.word	0x000000d0
        /*0c84*/ 	.short	0x010a
        /*0c86*/ 	.byte	0xff
	.zero		1


	//   ....[182]....
        /*0c88*/ 	.word	0x00009f10
        /*0c8c*/ 	.word	0x0000004e
        /*0c90*/ 	.word	0x00000140
        /*0c94*/ 	.short	0x010a
        /*0c96*/ 	.byte	0xff
	.zero		1


	//   ....[183]....
        /*0c98*/ 	.word	0x00009f60
        /*0c9c*/ 	.word	0x00000003
        /*0ca0*/ 	.word	0x000000d0
        /*0ca4*/ 	.short	0x010a
        /*0ca6*/ 	.byte	0xff
	.zero		1


	//   ....[184]....
        /*0ca8*/ 	.word	0x00009fb0
        /*0cac*/ 	.word	0x00000057
        /*0cb0*/ 	.word	0x000000d0
        /*0cb4*/ 	.short	0x010a
        /*0cb6*/ 	.byte	0xff
	.zero		1


	//   ....[185]....
        /*0cb8*/ 	.word	0x0000a000
        /*0cbc*/ 	.word	0x0000005c
        /*0cc0*/ 	.word	0x000000d0
        /*0cc4*/ 	.short	0x010a
        /*0cc6*/ 	.byte	0xff
	.zero		1


	//----- nvinfo : EIATTR_NUM_MBARRIERS
	.align		4
.L_47:
        /*0cc8*/ 	.byte	0x03, 0x38
        /*0cca*/ 	.short	0x0035


	//----- nvinfo : EIATTR_EXIT_INSTR_OFFSETS
	.align		4
        /*0ccc*/ 	.byte	0x04, 0x1c
        /*0cce*/ 	.short	(.L_49 - .L_48)


	//   ....[0]....
.L_48:
        /*0cd0*/ 	.word	0x00003040


	//   ....[1]....
        /*0cd4*/ 	.word	0x00003540


	//   ....[2]....
        /*0cd8*/ 	.word	0x000035a0


	//   ....[3]....
        /*0cdc*/ 	.word	0x00004910


	//   ....[4]....
        /*0ce0*/ 	.word	0x00005ad0


	//   ....[5]....
        /*0ce4*/ 	.word	0x00005b10


	//   ....[6]....
        /*0ce8*/ 	.word	0x00008ee0


	//   ....[7]....
        /*0cec*/ 	.word	0x00008f50


	//   ....[8]....
        /*0cf0*/ 	.word	0x00008f80


	//   ....[9]....
        /*0cf4*/ 	.word	0x00008ff0


	//----- nvinfo : EIATTR_MAX_THREADS
	.align		4
.L_49:
        /*0cf8*/ 	.byte	0x04, 0x05
        /*0cfa*/ 	.short	(.L_51 - .L_50)
.L_50:
        /*0cfc*/ 	.word	0x00000100
        /*0d00*/ 	.word	0x00000001
        /*0d04*/ 	.word	0x00000001


	//----- nvinfo : EIATTR_CRS_STACK_SIZE
	.align		4
.L_51:
        /*0d08*/ 	.byte	0x04, 0x1e
        /*0d0a*/ 	.short	(.L_53 - .L_52)
.L_52:
        /*0d0c*/ 	.word	0x00000000


	//----- nvinfo : EIATTR_CBANK_PARAM_SIZE
	.align		4
.L_53:
        /*0d10*/ 	.byte	0x03, 0x19
        /*0d12*/ 	.short	0x0800


	//----- nvinfo : EIATTR_PARAM_CBANK
	.align		4
        /*0d14*/ 	.byte	0x04, 0x0a
        /*0d16*/ 	.short	(.L_55 - .L_54)
	.align		4
.L_54:
        /*0d18*/ 	.word	index@(.nv.constant0._ZN7cutlass13device_kernelINS_4gemm6kernel13GemmUniversalIN4cute5tupleIJiiiiEEENS1_10collective13CollectiveMmaINS1_35MainloopSm100TmaUmmaWarpSpecializedILi13ELi2ELi4ENS5_IJNS4_1CILi2EEENSA_ILi4EEENSA_ILi1EEEEEEEENS5_IJNSA_ILi128EEESG_NSA_ILi64EEEEEENS_6half_tENS5_IJSD_llEEESJ_NS5_IJlSD_lEEENS4_8TiledMMAINS4_8MMA_AtomIJNS4_26SM100_MMA_F16BF16_2x1SM_SSISJ_SJ_fLi128ELi128ELNS4_4UMMA5MajorE1ELSQ_0ELNSP_7ScaleInE0ELSR_0EEEEEENS4_6LayoutINS5_IJSD_SD_SD_EEENS5_IJNSA_ILi0EEESW_SW_EEEEENS5_IJNS4_10UnderscoreESZ_SZ_EEEEENS4_28SM100_TMA_2SM_LOAD_MULTICASTENS4_14ComposedLayoutINS4_7SwizzleILi3ELi4ELi3EEENS4_18smem_ptr_flag_bitsILi16EEENSU_INS5_IJSH_NSA_ILi8EEEEEENS5_IJSD_SH_EEEEEEEvNS4_8identityENS4_18SM100_TMA_2SM_LOADENS13_IS15_S17_NSU_INS5_IJS18_SH_EEENS5_IJSH_SD_EEEEEEEvS1D_EENS_8epilogue10collective18CollectiveEpilogueINS1K_23Sm100TmaWarpSpecializedILi4ELi2ELi16ELb1ELb0EEEJNS5_IJSH_SG_SH_EEENS5_IJNSU_ISH_SD_EENSU_INS5_IJNSA_ILi16EEESB_EEES1A_EEEEESJ_SL_SJ_SL_NS1K_6fusion15FusionCallbacksIS1O_NS1V_17LinearCombinationISJ_fSJ_fLNS_15FloatRoundStyleE2EEES1P_S1U_JEEENS4_5SM1004TMEM4LOAD26SM100_TMEM_LOAD_32dp32b16xENS4_13SM90_TMA_LOADENS13_INS14_ILi1ELi4ELi3EEES17_NSU_INS5_IJS18_S1R_EEENS5_IJS1R_SD_EEEEEEENS4_39AutoVectorizingCopyWithAssumedAlignmentILi128EEENS4_14SM90_TMA_STOREES2A_S2C_S2C_EEEvvEEEEvNT_6ParamsE)
        /*0d1c*/ 	.short	0x0380
        /*0d1e*/ 	.short	0x0800


	//----- nvinfo : EIATTR_SW_WAR
	.align		4
.L_55:
        /*0d20*/ 	.byte	0x04, 0x36
        /*0d22*/ 	.short	(.L_57 - .L_56)
.L_56:
        /*0d24*/ 	.word	0x00000008
.L_57:


//--------------------- .nv.callgraph             --------------------------
	.section	.nv.callgraph,"",@"SHT_CUDA_CALLGRAPH"
	.align	4
	.sectionentsize	8
	.align		4
        /*0000*/ 	.word	0x00000000
	.align		4
        /*0004*/ 	.word	0xffffffff
	.align		4
        /*0008*/ 	.word	index@(_ZN7cutlass13device_kernelINS_4gemm6kernel13GemmUniversalIN4cute5tupleIJiiiiEEENS1_10collective13CollectiveMmaINS1_35MainloopSm100TmaUmmaWarpSpecializedILi13ELi2ELi4ENS5_IJNS4_1CILi2EEENSA_ILi4EEENSA_ILi1EEEEEEEENS5_IJNSA_ILi128EEESG_NSA_ILi64EEEEEENS_6half_tENS5_IJSD_llEEESJ_NS5_IJlSD_lEEENS4_8TiledMMAINS4_8MMA_AtomIJNS4_26SM100_MMA_F16BF16_2x1SM_SSISJ_SJ_fLi128ELi128ELNS4_4UMMA5MajorE1ELSQ_0ELNSP_7ScaleInE0ELSR_0EEEEEENS4_6LayoutINS5_IJSD_SD_SD_EEENS5_IJNSA_ILi0EEESW_SW_EEEEENS5_IJNS4_10UnderscoreESZ_SZ_EEEEENS4_28SM100_TMA_2SM_LOAD_MULTICASTENS4_14ComposedLayoutINS4_7SwizzleILi3ELi4ELi3EEENS4_18smem_ptr_flag_bitsILi16EEENSU_INS5_IJSH_NSA_ILi8EEEEEENS5_IJSD_SH_EEEEEEEvNS4_8identityENS4_18SM100_TMA_2SM_LOADENS13_IS15_S17_NSU_INS5_IJS18_SH_EEENS5_IJSH_SD_EEEEEEEvS1D_EENS_8epilogue10collective18CollectiveEpilogueINS1K_23Sm100TmaWarpSpecializedILi4ELi2ELi16ELb1ELb0EEEJNS5_IJSH_SG_SH_EEENS5_IJNSU_ISH_SD_EENSU_INS5_IJNSA_ILi16EEESB_EEES1A_EEEEESJ_SL_SJ_SL_NS1K_6fusion15FusionCallbacksIS1O_NS1V_17LinearCombinationISJ_fSJ_fLNS_15FloatRoundStyleE2EEES1P_S1U_JEEENS4_5SM1004TMEM4LOAD26SM100_TMEM_LOAD_32dp32b16xENS4_13SM90_TMA_LOADENS13_INS14_ILi1ELi4ELi3EEES17_NSU_INS5_IJS18_S1R_EEENS5_IJS1R_SD_EEEEEEENS4_39AutoVectorizingCopyWithAssumedAlignmentILi128EEENS4_14SM90_TMA_STOREES2A_S2C_S2C_EEEvvEEEEvNT_6ParamsE)
	.align		4
        /*000c*/ 	.word	index@(__assertfail)
	.align		4
        /*0010*/ 	.word	0x00000000
	.align		4
        /*0014*/ 	.word	0xfffffffe
	.align		4
        /*0018*/ 	.word	0x00000000
	.align		4
        /*001c*/ 	.word	0xfffffffd
	.align		4
        /*0020*/ 	.word	0x00000000
	.align		4
        /*0024*/ 	.word	0xfffffffc


//--------------------- .nv.constant4             --------------------------
	.section	.nv.constant4,"a",@progbits
	.align	8
	.align		8
.nv.constant4:
        /*0000*/ 	.dword	__assertfail
	.align		8
        /*0008*/ 	.dword	__unnamed_1
	.align		8
        /*0010*/ 	.dword	__unnamed_2
	.align		8
        /*0018*/ 	.dword	_ZN40_INTERNAL_4f50c5e5_4_k_cu_7c4f1715_372934cuda3std3__45__cpo5beginE
	.align		8
        /*0020*/ 	.dword	_ZN40_INTERNAL_4f50c5e5_4_k_cu_7c4f1715_372934cuda3std3__45__cpo3endE
	.align		8
        /*0028*/ 	.dword	_ZN40_INTERNAL_4f50c5e5_4_k_cu_7c4f1715_372934cuda3std3__45__cpo6cbeginE
	.align		8
        /*0030*/ 	.dword	_ZN40_INTERNAL_4f50c5e5_4_k_cu_7c4f1715_372934cuda3std3__45__cpo4cendE
	.align		8
        /*0038*/ 	.dword	_ZN40_INTERNAL_4f50c5e5_4_k_cu_7c4f1715_372934cuda3std3__442_GLOBAL__N__4f50c5e5_4_k_cu_7c4f1715_372936ignoreE
	.align		8
        /*0040*/ 	.dword	_ZN40_INTERNAL_4f50c5e5_4_k_cu_7c4f1715_372934cuda3std3__419piecewise_constructE
	.align		8
        /*0048*/ 	.dword	_ZN40_INTERNAL_4f50c5e5_4_k_cu_7c4f1715_372934cuda3std3__48in_placeE
	.align		8
        /*0050*/ 	.dword	_ZN40_INTERNAL_4f50c5e5_4_k_cu_7c4f1715_372934cuda3std6ranges3__45__cpo4swapE
	.align		8
        /*0058*/ 	.dword	_ZN40_INTERNAL_4f50c5e5_4_k_cu_7c4f1715_372934cuda3std6ranges3__45__cpo9iter_moveE
	.align		8
        /*0060*/ 	.dword	_ZN40_INTERNAL_4f50c5e5_4_k_cu_7c4f1715_372934cute7productE
	.align		8
        /*0068*/ 	.dword	_ZN40_INTERNAL_4f50c5e5_4_k_cu_7c4f1715_372934cute1_E
	.align		8
        /*0070*/ 	.dword	$str$25
	.align		8
        /*0078*/ 	.dword	$str$26
	.align		8
        /*0080*/ 	.dword	$str$27
	.align		8
        /*0088*/ 	.dword	$str$28


//--------------------- .text._ZN7cutlass13device_kernelINS_4gemm6kernel13GemmUniversalIN4cute5tupleIJiiiiEEENS1_10collective13CollectiveMmaINS1_35MainloopSm100TmaUmmaWarpSpecializedILi13ELi2ELi4ENS5_IJNS4_1CILi2EEENSA_ILi4EEENSA_ILi1EEEEEEEENS5_IJNSA_ILi128EEESG_NSA_ILi64EEEEEENS_6half_tENS5_IJSD_llEEESJ_NS5_IJlSD_lEEENS4_8TiledMMAINS4_8MMA_AtomIJNS4_26SM100_MMA_F16BF16_2x1SM_SSISJ_SJ_fLi128ELi128ELNS4_4UMMA5MajorE1ELSQ_0ELNSP_7ScaleInE0ELSR_0EEEEEENS4_6LayoutINS5_IJSD_SD_SD_EEENS5_IJNSA_ILi0EEESW_SW_EEEEENS5_IJNS4_10UnderscoreESZ_SZ_EEEEENS4_28SM100_TMA_2SM_LOAD_MULTICASTENS4_14ComposedLayoutINS4_7SwizzleILi3ELi4ELi3EEENS4_18smem_ptr_flag_bitsILi16EEENSU_INS5_IJSH_NSA_ILi8EEEEEENS5_IJSD_SH_EEEEEEEvNS4_8identityENS4_18SM100_TMA_2SM_LOADENS13_IS15_S17_NSU_INS5_IJS18_SH_EEENS5_IJSH_SD_EEEEEEEvS1D_EENS_8epilogue10collective18CollectiveEpilogueINS1K_23Sm100TmaWarpSpecializedILi4ELi2ELi16ELb1ELb0EEEJNS5_IJSH_SG_SH_EEENS5_IJNSU_ISH_SD_EENSU_INS5_IJNSA_ILi16EEESB_EEES1A_EEEEESJ_SL_SJ_SL_NS1K_6fusion15FusionCallbacksIS1O_NS1V_17LinearCombinationISJ_fSJ_fLNS_15FloatRoundStyleE2EEES1P_S1U_JEEENS4_5SM1004TMEM4LOAD26SM100_TMEM_LOAD_32dp32b16xENS4_13SM90_TMA_LOADENS13_INS14_ILi1ELi4ELi3EEES17_NSU_INS5_IJS18_S1R_EEENS5_IJS1R_SD_EEEEEEENS4_39AutoVectorizingCopyWithAssumedAlignmentILi128EEENS4_14SM90_TMA_STOREES2A_S2C_S2C_EEEvvEEEEvNT_6ParamsE --------------------------
	.section	.text._ZN7cutlass13device_kernelINS_4gemm6kernel13GemmUniversalIN4cute5tupleIJiiiiEEENS1_10collective13CollectiveMmaINS1_35MainloopSm100TmaUmmaWarpSpecializedILi13ELi2ELi4ENS5_IJNS4_1CILi2EEENSA_ILi4EEENSA_ILi1EEEEEEEENS5_IJNSA_ILi128EEESG_NSA_ILi64EEEEEENS_6half_tENS5_IJSD_llEEESJ_NS5_IJlSD_lEEENS4_8TiledMMAINS4_8MMA_AtomIJNS4_26SM100_MMA_F16BF16_2x1SM_SSISJ_SJ_fLi128ELi128ELNS4_4UMMA5MajorE1ELSQ_0ELNSP_7ScaleInE0ELSR_0EEEEEENS4_6LayoutINS5_IJSD_SD_SD_EEENS5_IJNSA_ILi0EEESW_SW_EEEEENS5_IJNS4_10UnderscoreESZ_SZ_EEEEENS4_28SM100_TMA_2SM_LOAD_MULTICASTENS4_14ComposedLayoutINS4_7SwizzleILi3ELi4ELi3EEENS4_18smem_ptr_flag_bitsILi16EEENSU_INS5_IJSH_NSA_ILi8EEEEEENS5_IJSD_SH_EEEEEEEvNS4_8identityENS4_18SM100_TMA_2SM_LOADENS13_IS15_S17_NSU_INS5_IJS18_SH_EEENS5_IJSH_SD_EEEEEEEvS1D_EENS_8epilogue10collective18CollectiveEpilogueINS1K_23Sm100TmaWarpSpecializedILi4ELi2ELi16ELb1ELb0EEEJNS5_IJSH_SG_SH_EEENS5_IJNSU_ISH_SD_EENSU_INS5_IJNSA_ILi16EEESB_EEES1A_EEEEESJ_SL_SJ_SL_NS1K_6fusion15FusionCallbacksIS1O_NS1V_17LinearCombinationISJ_fSJ_fLNS_15FloatRoundStyleE2EEES1P_S1U_JEEENS4_5SM1004TMEM4LOAD26SM100_TMEM_LOAD_32dp32b16xENS4_13SM90_TMA_LOADENS13_INS14_ILi1ELi4ELi3EEES17_NSU_INS5_IJS18_S1R_EEENS5_IJS1R_SD_EEEEEEENS4_39AutoVectorizingCopyWithAssumedAlignmentILi128EEENS4_14SM90_TMA_STOREES2A_S2C_S2C_EEEvvEEEEvNT_6ParamsE,"ax",@progbits
	.align	128
.text._ZN7cutlass13device_kernelINS_4gemm6kernel13GemmUniversalIN4cute5tupleIJiiiiEEENS1_10collective13CollectiveMmaINS1_35MainloopSm100TmaUmmaWarpSpecializedILi13ELi2ELi4ENS5_IJNS4_1CILi2EEENSA_ILi4EEENSA_ILi1EEEEEEEENS5_IJNSA_ILi128EEESG_NSA_ILi64EEEEEENS_6half_tENS5_IJSD_llEEESJ_NS5_IJlSD_lEEENS4_8TiledMMAINS4_8MMA_AtomIJNS4_26SM100_MMA_F16BF16_2x1SM_SSISJ_SJ_fLi128ELi128ELNS4_4UMMA5MajorE1ELSQ_0ELNSP_7ScaleInE0ELSR_0EEEEEENS4_6LayoutINS5_IJSD_SD_SD_EEENS5_IJNSA_ILi0EEESW_SW_EEEEENS5_IJNS4_10UnderscoreESZ_SZ_EEEEENS4_28SM100_TMA_2SM_LOAD_MULTICASTENS4_14ComposedLayoutINS4_7SwizzleILi3ELi4ELi3EEENS4_18smem_ptr_flag_bitsILi16EEENSU_INS5_IJSH_NSA_ILi8EEEEEENS5_IJSD_SH_EEEEEEEvNS4_8identityENS4_18SM100_TMA_2SM_LOADENS13_IS15_S17_NSU_INS5_IJS18_SH_EEENS5_IJSH_SD_EEEEEEEvS1D_EENS_8epilogue10collective18CollectiveEpilogueINS1K_23Sm100TmaWarpSpecializedILi4ELi2ELi16ELb1ELb0EEEJNS5_IJSH_SG_SH_EEENS5_IJNSU_ISH_SD_EENSU_INS5_IJNSA_ILi16EEESB_EEES1A_EEEEESJ_SL_SJ_SL_NS1K_6fusion15FusionCallbacksIS1O_NS1V_17LinearCombinationISJ_fSJ_fLNS_15FloatRoundStyleE2EEES1P_S1U_JEEENS4_5SM1004TMEM4LOAD26SM100_TMEM_LOAD_32dp32b16xENS4_13SM90_TMA_LOADENS13_INS14_ILi1ELi4ELi3EEES17_NSU_INS5_IJS18_S1R_EEENS5_IJS1R_SD_EEEEEEENS4_39AutoVectorizingCopyWithAssumedAlignmentILi128EEENS4_14SM90_TMA_STOREES2A_S2C_S2C_EEEvvEEEEvNT_6ParamsE:
        .type           _ZN7cutlass13device_kernelINS_4gemm6kernel13GemmUniversalIN4cute5tupleIJiiiiEEENS1_10collective13CollectiveMmaINS1_35MainloopSm100TmaUmmaWarpSpecializedILi13ELi2ELi4ENS5_IJNS4_1CILi2EEENSA_ILi4EEENSA_ILi1EEEEEEEENS5_IJNSA_ILi128EEESG_NSA_ILi64EEEEEENS_6half_tENS5_IJSD_llEEESJ_NS5_IJlSD_lEEENS4_8TiledMMAINS4_8MMA_AtomIJNS4_26SM100_MMA_F16BF16_2x1SM_SSISJ_SJ_fLi128ELi128ELNS4_4UMMA5MajorE1ELSQ_0ELNSP_7ScaleInE0ELSR_0EEEEEENS4_6LayoutINS5_IJSD_SD_SD_EEENS5_IJNSA_ILi0EEESW_SW_EEEEENS5_IJNS4_10UnderscoreESZ_SZ_EEEEENS4_28SM100_TMA_2SM_LOAD_MULTICASTENS4_14ComposedLayoutINS4_7SwizzleILi3ELi4ELi3EEENS4_18smem_ptr_flag_bitsILi16EEENSU_INS5_IJSH_NSA_ILi8EEEEEENS5_IJSD_SH_EEEEEEEvNS4_8identityENS4_18SM100_TMA_2SM_LOADENS13_IS15_S17_NSU_INS5_IJS18_SH_EEENS5_IJSH_SD_EEEEEEEvS1D_EENS_8epilogue10collective18CollectiveEpilogueINS1K_23Sm100TmaWarpSpecializedILi4ELi2ELi16ELb1ELb0EEEJNS5_IJSH_SG_SH_EEENS5_IJNSU_ISH_SD_EENSU_INS5_IJNSA_ILi16EEESB_EEES1A_EEEEESJ_SL_SJ_SL_NS1K_6fusion15FusionCallbacksIS1O_NS1V_17LinearCombinationISJ_fSJ_fLNS_15FloatRoundStyleE2EEES1P_S1U_JEEENS4_5SM1004TMEM4LOAD26SM100_TMEM_LOAD_32dp32b16xENS4_13SM90_TMA_LOADENS13_INS14_ILi1ELi4ELi3EEES17_NSU_INS5_IJS18_S1R_EEENS5_IJS1R_SD_EEEEEEENS4_39AutoVectorizingCopyWithAssumedAlignmentILi128EEENS4_14SM90_TMA_STOREES2A_S2C_S2C_EEEvvEEEEvNT_6ParamsE,@function
        .size           _ZN7cutlass13device_kernelINS_4gemm6kernel13GemmUniversalIN4cute5tupleIJiiiiEEENS1_10collective13CollectiveMmaINS1_35MainloopSm100TmaUmmaWarpSpecializedILi13ELi2ELi4ENS5_IJNS4_1CILi2EEENSA_ILi4EEENSA_ILi1EEEEEEEENS5_IJNSA_ILi128EEESG_NSA_ILi64EEEEEENS_6half_tENS5_IJSD_llEEESJ_NS5_IJlSD_lEEENS4_8TiledMMAINS4_8MMA_AtomIJNS4_26SM100_MMA_F16BF16_2x1SM_SSISJ_SJ_fLi128ELi128ELNS4_4UMMA5MajorE1ELSQ_0ELNSP_7ScaleInE0ELSR_0EEEEEENS4_6LayoutINS5_IJSD_SD_SD_EEENS5_IJNSA_ILi0EEESW_SW_EEEEENS5_IJNS4_10UnderscoreESZ_SZ_EEEEENS4_28SM100_TMA_2SM_LOAD_MULTICASTENS4_14ComposedLayoutINS4_7SwizzleILi3ELi4ELi3EEENS4_18smem_ptr_flag_bitsILi16EEENSU_INS5_IJSH_NSA_ILi8EEEEEENS5_IJSD_SH_EEEEEEEvNS4_8identityENS4_18SM100_TMA_2SM_LOADENS13_IS15_S17_NSU_INS5_IJS18_SH_EEENS5_IJSH_SD_EEEEEEEvS1D_EENS_8epilogue10collective18CollectiveEpilogueINS1K_23Sm100TmaWarpSpecializedILi4ELi2ELi16ELb1ELb0EEEJNS5_IJSH_SG_SH_EEENS5_IJNSU_ISH_SD_EENSU_INS5_IJNSA_ILi16EEESB_EEES1A_EEEEESJ_SL_SJ_SL_NS1K_6fusion15FusionCallbacksIS1O_NS1V_17LinearCombinationISJ_fSJ_fLNS_15FloatRoundStyleE2EEES1P_S1U_JEEENS4_5SM1004TMEM4LOAD26SM100_TMEM_LOAD_32dp32b16xENS4_13SM90_TMA_LOADENS13_INS14_ILi1ELi4ELi3EEES17_NSU_INS5_IJS18_S1R_EEENS5_IJS1R_SD_EEEEEEENS4_39AutoVectorizingCopyWithAssumedAlignmentILi128EEENS4_14SM90_TMA_STOREES2A_S2C_S2C_EEEvvEEEEvNT_6ParamsE,(.L_x_225 - _ZN7cutlass13device_kernelINS_4gemm6kernel13GemmUniversalIN4cute5tupleIJiiiiEEENS1_10collective13CollectiveMmaINS1_35MainloopSm100TmaUmmaWarpSpecializedILi13ELi2ELi4ENS5_IJNS4_1CILi2EEENSA_ILi4EEENSA_ILi1EEEEEEEENS5_IJNSA_ILi128EEESG_NSA_ILi64EEEEEENS_6half_tENS5_IJSD_llEEESJ_NS5_IJlSD_lEEENS4_8TiledMMAINS4_8MMA_AtomIJNS4_26SM100_MMA_F16BF16_2x1SM_SSISJ_SJ_fLi128ELi128ELNS4_4UMMA5MajorE1ELSQ_0ELNSP_7ScaleInE0ELSR_0EEEEEENS4_6LayoutINS5_IJSD_SD_SD_EEENS5_IJNSA_ILi0EEESW_SW_EEEEENS5_IJNS4_10UnderscoreESZ_SZ_EEEEENS4_28SM100_TMA_2SM_LOAD_MULTICASTENS4_14ComposedLayoutINS4_7SwizzleILi3ELi4ELi3EEENS4_18smem_ptr_flag_bitsILi16EEENSU_INS5_IJSH_NSA_ILi8EEEEEENS5_IJSD_SH_EEEEEEEvNS4_8identityENS4_18SM100_TMA_2SM_LOADENS13_IS15_S17_NSU_INS5_IJS18_SH_EEENS5_IJSH_SD_EEEEEEEvS1D_EENS_8epilogue10collective18CollectiveEpilogueINS1K_23Sm100TmaWarpSpecializedILi4ELi2ELi16ELb1ELb0EEEJNS5_IJSH_SG_SH_EEENS5_IJNSU_ISH_SD_EENSU_INS5_IJNSA_ILi16EEESB_EEES1A_EEEEESJ_SL_SJ_SL_NS1K_6fusion15FusionCallbacksIS1O_NS1V_17LinearCombinationISJ_fSJ_fLNS_15FloatRoundStyleE2EEES1P_S1U_JEEENS4_5SM1004TMEM4LOAD26SM100_TMEM_LOAD_32dp32b16xENS4_13SM90_TMA_LOADENS13_INS14_ILi1ELi4ELi3EEES17_NSU_INS5_IJS18_S1R_EEENS5_IJS1R_SD_EEEEEEENS4_39AutoVectorizingCopyWithAssumedAlignmentILi128EEENS4_14SM90_TMA_STOREES2A_S2C_S2C_EEEvvEEEEvNT_6ParamsE)
        .other          _ZN7cutlass13device_kernelINS_4gemm6kernel13GemmUniversalIN4cute5tupleIJiiiiEEENS1_10collective13CollectiveMmaINS1_35MainloopSm100TmaUmmaWarpSpecializedILi13ELi2ELi4ENS5_IJNS4_1CILi2EEENSA_ILi4EEENSA_ILi1EEEEEEEENS5_IJNSA_ILi128EEESG_NSA_ILi64EEEEEENS_6half_tENS5_IJSD_llEEESJ_NS5_IJlSD_lEEENS4_8TiledMMAINS4_8MMA_AtomIJNS4_26SM100_MMA_F16BF16_2x1SM_SSISJ_SJ_fLi128ELi128ELNS4_4UMMA5MajorE1ELSQ_0ELNSP_7ScaleInE0ELSR_0EEEEEENS4_6LayoutINS5_IJSD_SD_SD_EEENS5_IJNSA_ILi0EEESW_SW_EEEEENS5_IJNS4_10UnderscoreESZ_SZ_EEEEENS4_28SM100_TMA_2SM_LOAD_MULTICASTENS4_14ComposedLayoutINS4_7SwizzleILi3ELi4ELi3EEENS4_18smem_ptr_flag_bitsILi16EEENSU_INS5_IJSH_NSA_ILi8EEEEEENS5_IJSD_SH_EEEEEEEvNS4_8identityENS4_18SM100_TMA_2SM_LOADENS13_IS15_S17_NSU_INS5_IJS18_SH_EEENS5_IJSH_SD_EEEEEEEvS1D_EENS_8epilogue10collective18CollectiveEpilogueINS1K_23Sm100TmaWarpSpecializedILi4ELi2ELi16ELb1ELb0EEEJNS5_IJSH_SG_SH_EEENS5_IJNSU_ISH_SD_EENSU_INS5_IJNSA_ILi16EEESB_EEES1A_EEEEESJ_SL_SJ_SL_NS1K_6fusion15FusionCallbacksIS1O_NS1V_17LinearCombinationISJ_fSJ_fLNS_15FloatRoundStyleE2EEES1P_S1U_JEEENS4_5SM1004TMEM4LOAD26SM100_TMEM_LOAD_32dp32b16xENS4_13SM90_TMA_LOADENS13_INS14_ILi1ELi4ELi3EEES17_NSU_INS5_IJS18_S1R_EEENS5_IJS1R_SD_EEEEEEENS4_39AutoVectorizingCopyWithAssumedAlignmentILi128EEENS4_14SM90_TMA_STOREES2A_S2C_S2C_EEEvvEEEEvNT_6ParamsE,@"STO_CUDA_ENTRY STV_DEFAULT"
_ZN7cutlass13device_kernelINS_4gemm6kernel13GemmUniversalIN4cute5tupleIJiiiiEEENS1_10collective13CollectiveMmaINS1_35MainloopSm100TmaUmmaWarpSpecializedILi13ELi2ELi4ENS5_IJNS4_1CILi2EEENSA_ILi4EEENSA_ILi1EEEEEEEENS5_IJNSA_ILi128EEESG_NSA_ILi64EEEEEENS_6half_tENS5_IJSD_llEEESJ_NS5_IJlSD_lEEENS4_8TiledMMAINS4_8MMA_AtomIJNS4_26SM100_MMA_F16BF16_2x1SM_SSISJ_SJ_fLi128ELi128ELNS4_4UMMA5MajorE1ELSQ_0ELNSP_7ScaleInE0ELSR_0EEEEEENS4_6LayoutINS5_IJSD_SD_SD_EEENS5_IJNSA_ILi0EEESW_SW_EEEEENS5_IJNS4_10UnderscoreESZ_SZ_EEEEENS4_28SM100_TMA_2SM_LOAD_MULTICASTENS4_14ComposedLayoutINS4_7SwizzleILi3ELi4ELi3EEENS4_18smem_ptr_flag_bitsILi16EEENSU_INS5_IJSH_NSA_ILi8EEEEEENS5_IJSD_SH_EEEEEEEvNS4_8identityENS4_18SM100_TMA_2SM_LOADENS13_IS15_S17_NSU_INS5_IJS18_SH_EEENS5_IJSH_SD_EEEEEEEvS1D_EENS_8epilogue10collective18CollectiveEpilogueINS1K_23Sm100TmaWarpSpecializedILi4ELi2ELi16ELb1ELb0EEEJNS5_IJSH_SG_SH_EEENS5_IJNSU_ISH_SD_EENSU_INS5_IJNSA_ILi16EEESB_EEES1A_EEEEESJ_SL_SJ_SL_NS1K_6fusion15FusionCallbacksIS1O_NS1V_17LinearCombinationISJ_fSJ_fLNS_15FloatRoundStyleE2EEES1P_S1U_JEEENS4_5SM1004TMEM4LOAD26SM100_TMEM_LOAD_32dp32b16xENS4_13SM90_TMA_LOADENS13_INS14_ILi1ELi4ELi3EEES17_NSU_INS5_IJS18_S1R_EEENS5_IJS1R_SD_EEEEEEENS4_39AutoVectorizingCopyWithAssumedAlignmentILi128EEENS4_14SM90_TMA_STOREES2A_S2C_S2C_EEEvvEEEEvNT_6ParamsE:
[----:B------:R-:W1:Y:S01]  /*0000*/  LDC R1, c[0x0][0x37c] ;  /* 0x0000df00ff017b82 */ /* 0x000e620000000800 */
[----:B------:R-:W2:Y:S01]  /*0010*/  S2R R76, SR_TID.X ;  /* 0x00000000004c7919 */ /* 0x000ea20000002100 */
[----:B------:R-:W3:Y:S06]  /*0020*/  LDCU.64 UR6, c[0x0][0x890] ;  /* 0x00011200ff0677ac */ /* 0x000eec0008000a00 */
[----:B------:R-:W4:Y:S01]  /*0030*/  S2UR UR37, SR_CgaCtaId ;  /* 0x00000000002579c3 */ /* 0x000f220000008800 */
[----:B------:R-:W-:Y:S01]  /*0040*/  PRMT R63, RZ, 0x7610, R63 ;  /* 0x00007610ff3f7816 */ /* 0x000fe2000000003f */
[----:B------:R-:W1:Y:S01]  /*0050*/  LDCU.64 UR46, c[0x0][0x358] ;  /* 0x00006b00ff2e77ac */ /* 0x000e620008000a00 */
[----:B------:R-:W-:-:S02]  /*0060*/  ELECT P0, URZ, PT ;  /* 0x0000000000ff782f */ /* 0x000fc40003800000 */
[----:B---3--:R-:W-:-:S04]  /*0070*/  ISETP.NE.U32.AND P1, PT, RZ, UR6, PT ;  /* 0x00000006ff007c0c */ /* 0x008fc8000bf25070 */
[----:B------:R-:W-:Y:S01]  /*0080*/  ISETP.NE.AND.EX P2, PT, RZ, UR7, PT, P1 ;  /* 0x00000007ff007c0c */ /* 0x000fe2000bf45310 */
[----:B----4-:R-:W-:Y:S02]  /*0090*/  ULOP3.LUT UR9, UR37, 0x1, URZ, 0xc0, !UPT ;  /* 0x0000000125097892 */ /* 0x010fe4000f8ec0ff */
[----:B------:R-:W-:Y:S01]  /*00a0*/  ULOP3.LUT UR8, UR37, 0x1, URZ, 0x3c, !UPT ;  /* 0x0000000125087892 */ /* 0x000fe2000f8e3cff */
[----:B--2---:R-:W-:-:S05]  /*00b0*/  SHF.R.U32.HI R70, RZ, 0x5, R76 ;  /* 0x00000005ff467819 */ /* 0x004fca000001164c */
[----:B------:R-:W2:Y:S02]  /*00c0*/  SHFL.IDX PT, R0, R70, RZ, 0x1f ;  /* 0x00001fff46007589 */ /* 0x000ea400000e0000 */
[----:B--2---:R-:W-:Y:S02]  /*00d0*/  R2UR UR10, R0 ;  /* 0x00000000000a72ca */ /* 0x004fe400000e0000 */
[----:B-1----:R-:W-:Y:S05]  /*00e0*/  @P2 BRA `(.L_x_0) ;  /* 0x00000000002c2947 */ /* 0x002fea0003800000 */
[----:B------:R-:W1:Y:S02]  /*00f0*/  LDCU.64 UR4, c[0x0][0x888] ;  /* 0x00011100ff0477ac */ /* 0x000e640008000a00 */
[----:B-1----:R-:W-:-:S04]  /*0100*/  UISETP.NE.U32.AND UP0, UPT, UR4, URZ, UPT ;  /* 0x000000ff0400728c */ /* 0x002fc8000bf05070 */
[----:B------:R-:W-:-:S09]  /*0110*/  UISETP.NE.AND.EX UP0, UPT, UR5, URZ, UPT, UP0 ;  /* 0x000000ff0500728c */ /* 0x000fd2000bf05300 */
[----:B------:R-:W-:Y:S05]  /*0120*/  BRA.U !UP0, `(.L_x_1) ;  /* 0x0000000108107547 */ /* 0x000fea000b800000 */
[----:B------:R-:W1:Y:S02]  /*0130*/  LDC.64 R2, c[0x0][0x888] ;  /* 0x00022200ff027b82 */ /* 0x000e640000000a00 */
[----:B-1----:R1:W5:Y:S01]  /*0140*/  LDG.E R35, desc[UR46][R2.64] ;  /* 0x0000002e02237981 */ /* 0x002362000c1e1900 */
[----:B------:R-:W-:Y:S01]  /*0150*/  HFMA2 R63, -RZ, RZ, 0, 5.9604644775390625e-08 ;  /* 0x00000001ff3f7431 */ /* 0x000fe200000001ff */
[----:B------:R-:W-:Y:S05]  /*0160*/  BRA `(.L_x_0) ;  /* 0x00000000000c7947 */ /* 0x000fea0003800000 */
.L_x_1:
[----:B------:R-:W1:Y:S01]  /*0170*/  LDCU UR4, c[0x0][0x880] ;  /* 0x00011000ff0477ac */ /* 0x000e620008000800 */
[----:B------:R-:W-:Y:S01]  /*0180*/  HFMA2 R63, -RZ, RZ, 0, 5.9604644775390625e-08 ;  /* 0x00000001ff3f7431 */ /* 0x000fe200000001ff */
[----:B-1----:R-:W-:-:S07]  /*0190*/  MOV R35, UR4 ;  /* 0x0000000400237c02 */ /* 0x002fce0008000f00 */
.L_x_0:
[----:B------:R-:W2:Y:S02]  /*01a0*/  LDCU.64 UR4, c[0x0][0x8b0] ;  /* 0x00011600ff0477ac */ /* 0x000ea40008000a00 */
[----:B--2---:R-:W-:-:S04]  /*01b0*/  UISETP.NE.U32.AND UP0, UPT, UR4, URZ, UPT ;  /* 0x000000ff0400728c */ /* 0x004fc8000bf05070 */
[----:B------:R-:W-:-:S09]  /*01c0*/  UISETP.NE.AND.EX UP0, UPT, UR5, URZ, UPT, UP0 ;  /* 0x000000ff0500728c */ /* 0x000fd2000bf05300 */
[----:B------:R-:W-:Y:S05]  /*01d0*/  BRA.U UP0, `(.L_x_2) ;  /* 0x0000000100247547 */ /* 0x000fea000b800000 */
[----:B------:R-:W2:Y:S02]  /*01e0*/  LDCU.64 UR4, c[0x0][0x8a8] ;  /* 0x00011500ff0477ac */ /* 0x000ea40008000a00 */
[----:B--2---:R-:W-:-:S04]  /*01f0*/  UISETP.NE.U32.AND UP0, UPT, UR4, URZ, UPT ;  /* 0x000000ff0400728c */ /* 0x004fc8000bf05070 */
[----:B------:R-:W-:-:S09]  /*0200*/  UISETP.NE.AND.EX UP0, UPT, UR5, URZ, UPT, UP0 ;  /* 0x000000ff0500728c */ /* 0x000fd2000bf05300 */
[----:B------:R-:W-:Y:S05]  /*0210*/  BRA.U !UP0, `(.L_x_3) ;  /* 0x00000001080c7547 */ /* 0x000fea000b800000 */
[----:B------:R-:W2:Y:S02]  /*0220*/  LDC.64 R32, c[0x0][0x8a8] ;  /* 0x00022a00ff207b82 */ /* 0x000ea40000000a00 */
[----:B--2---:R2:W5:Y:S01]  /*0230*/  LDG.E R32, desc[UR46][R32.64] ;  /* 0x0000002e20207981 */ /* 0x004562000c1e1900 */
[----:B------:R-:W-:Y:S05]  /*0240*/  BRA `(.L_x_2) ;  /* 0x0000000000087947 */ /* 0x000fea0003800000 */
.L_x_3:
[----:B------:R-:W2:Y:S02]  /*0250*/  LDCU UR4, c[0x0][0x8a0] ;  /* 0x00011400ff0477ac */ /* 0x000ea40008000800 */
[----:B--2---:R-:W-:Y:S02]  /*0260*/  MOV R32, UR4 ;  /* 0x0000000400207c02 */ /* 0x004fe40008000f00 */
.L_x_2:
[----:B------:R-:W-:Y:S01]  /*0270*/  IMAD.U32 R0, RZ, RZ, UR10 ;  /* 0x0000000aff007e24 */ /* 0x000fe2000f8e00ff */
[----:B------:R-:W-:Y:S04]  /*0280*/  BSSY.RECONVERGENT B0, `(.L_x_4) ;  /* 0x000000c000007945 */ /* 0x000fe80003800200 */
[C---:B------:R-:W-:Y:S02]  /*0290*/  ISETP.NE.OR P3, PT, R0.reuse, 0x1, !P0 ;  /* 0x000000010000780c */ /* 0x040fe40004765670 */
[----:B------:R-:W-:-:S11]  /*02a0*/  ISETP.NE.OR P2, PT, R0, 0x3, !P0 ;  /* 0x000000030000780c */ /* 0x000fd60004745670 */
[----:B------:R-:W-:Y:S05]  /*02b0*/  @P3 BRA `(.L_x_5) ;  /* 0x0000000000203947 */ /* 0x000fea0003800000 */
[----:B------:R-:W3:Y:S02]  /*02c0*/  LDCU.64 UR4, c[0x0][0x348] ;  /* 0x00006900ff0477ac */ /* 0x000ee40008000a00 */
[----:B---3--:R-:W-:Y:S02]  /*02d0*/  UIADD3 UR12, UP1, UPT, UR4, 0x80, URZ ;  /* 0x00000080040c7890 */ /* 0x008fe4000ff3e0ff */
[----:B------:R-:W-:Y:S02]  /*02e0*/  UIADD3 UR4, UP0, UPT, UR4, 0x180, URZ ;  /* 0x0000018004047890 */ /* 0x000fe4000ff1e0ff */
[----:B------:R-:W-:Y:S02]  /*02f0*/  UIADD3.X UR13, UPT, UPT, URZ, UR5, URZ, UP1, !UPT ;  /* 0x00000005ff0d7290 */ /* 0x000fe40008ffe4ff */
[----:B------:R-:W-:-:S07]  /*0300*/  UIADD3.X UR5, UPT, UPT, URZ, UR5, URZ, UP0, !UPT ;  /* 0x00000005ff057290 */ /* 0x000fce00087fe4ff */
[----:B------:R3:W-:Y:S02]  /*0310*/  UTMACCTL.PF [UR12] ;  /* 0x000000000c0079b9 */ /* 0x0007e40008040000 */
[----:B------:R3:W-:Y:S02]  /*0320*/  UTMACCTL.PF [UR4] ;  /* 0x00000000040079b9 */ /* 0x0007e40008040000 */
[----:B---3--:R-:W-:Y:S01]  /*0330*/  NOP ;  /* 0x0000000000007918 */ /* 0x008fe20000000000 */
.L_x_5:
[----:B------:R-:W-:Y:S05]  /*0340*/  BSYNC.RECONVERGENT B0 ;  /* 0x0000000000007941 */ /* 0x000fea0003800200 */
.L_x_4:
[----:B------:R-:W-:Y:S04]  /*0350*/  BSSY.RECONVERGENT B0, `(.L_x_6) ;  /* 0x000000a000007945 */ /* 0x000fe80003800200 */
        /* <DEDUP_REMOVED lines=9> */
.L_x_7:
[----:B------:R-:W-:Y:S05]  /*03f0*/  BSYNC.RECONVERGENT B0 ;  /* 0x0000000000007941 */ /* 0x000fea0003800200 */
.L_x_6:
[----:B------:R-:W3:Y:S01]  /*0400*/  LDCU.64 UR4, c[0x0][0x888] ;  /* 0x00011100ff0477ac */ /* 0x000ee20008000a00 */
[----:B------:R-:W-:Y:S01]  /*0410*/  ISETP.NE.AND.EX P1, PT, RZ, UR7, PT, P1 ;  /* 0x00000007ff007c0c */ /* 0x000fe2000bf25310 */
[----:B------:R-:W-:Y:S01]  /*0420*/  UPLOP3.LUT UP4, UPT, UPT, UPT, UPT, 0x80, 0x8 ;  /* 0x000000000008789c */ /* 0x000fe20003f8f070 */
[----:B---3--:R-:W-:-:S04]  /*0430*/  ISETP.NE.U32.AND P2, PT, RZ, UR4, PT ;  /* 0x00000004ff007c0c */ /* 0x008fc8000bf45070 */
[----:B------:R-:W-:-:S13]  /*0440*/  ISETP.NE.AND.EX P2, PT, RZ, UR5, PT, P2 ;  /* 0x00000005ff007c0c */ /* 0x000fda000bf45320 */
[----:B------:R-:W-:Y:S05]  /*0450*/  @P2 BRA P1, `(.L_x_8) ;  /* 0x0000000000282947 */ /* 0x000fea0000800000 */
[----:B------:R-:W-:Y:S01]  /*0460*/  UISETP.NE.U32.AND UP1, UPT, UR6, URZ, UPT ;  /* 0x000000ff0600728c */ /* 0x000fe2000bf25070 */
[----:B-----5:R-:W-:Y:S01]  /*0470*/  FSETP.NEU.AND P1, PT, R35, RZ, PT ;  /* 0x000000ff2300720b */ /* 0x020fe20003f2d000 */
[----:B------:R-:W-:Y:S02]  /*0480*/  UISETP.NE.U32.AND UP0, UPT, UR4, URZ, UPT ;  /* 0x000000ff0400728c */ /* 0x000fe4000bf05070 */
[----:B------:R-:W-:Y:S02]  /*0490*/  UISETP.NE.AND.EX UP1, UPT, UR7, URZ, UPT, UP1 ;  /* 0x000000ff0700728c */ /* 0x000fe4000bf25310 */
[----:B------:R-:W-:-:S04]  /*04a0*/  UISETP.NE.AND.EX UP0, UPT, UR5, URZ, UPT, UP0 ;  /* 0x000000ff0500728c */ /* 0x000fc8000bf05300 */
[----:B------:R-:W-:-:S04]  /*04b0*/  USEL UR4, URZ, 0xffffffff, UP0 ;  /* 0xffffffffff047887 */ /* 0x000fc80008000000 */
[----:B------:R-:W-:Y:S01]  /*04c0*/  VOTEU.ANY UP0, P1 ;  /* 0x0000000000ff7886 */ /* 0x000fe20000800100 */
[----:B------:R-:W-:-:S04]  /*04d0*/  @!UP1 USEL UR4, URZ, 0xffffffff, UP0 ;  /* 0xffffffffff049887 */ /* 0x000fc80008000000 */
[----:B------:R-:W-:-:S04]  /*04e0*/  ULOP3.LUT UR4, UR4, 0x1, URZ, 0xc0, !UPT ;  /* 0x0000000104047892 */ /* 0x000fc8000f8ec0ff */
[----:B------:R-:W-:-:S11]  /*04f0*/  UISETP.NE.U32.AND UP4, UPT, UR4, 0x1, UPT ;  /* 0x000000010400788c */ /* 0x000fd6000bf85070 */
.L_x_8:
[----:B------:R-:W3:Y:S01]  /*0500*/  SHFL.IDX PT, R0, R70, RZ, 0x1f ;  /* 0x00001fff46007589 */ /* 0x000ee200000e0000 */
[----:B------:R-:W-:-:S04]  /*0510*/  UISETP.NE.AND UP0, UPT, UR10, 0x2, UPT ;  /* 0x000000020a00788c */ /* 0x000fc8000bf05270 */
[----:B------:R-:W-:Y:S02]  /*0520*/  UISETP.EQ.AND UP1, UPT, UR9, URZ, !UP0 ;  /* 0x000000ff0900728c */ /* 0x000fe4000c722270 */
[----:B------:R-:W-:-:S04]  /*0530*/  USEL UR6, URZ, 0x1, UP0 ;  /* 0x00000001ff067887 */ /* 0x000fc80008000000 */
[----:B------:R-:W-:Y:S02]  /*0540*/  PLOP3.LUT P5, PT, P0, PT, UP1, 0x80, 0x8 ;  /* 0x000000000008781c */ /* 0x000fe400007af018 */
[----:B---3--:R-:W-:-:S13]  /*0550*/  ISETP.NE.AND P1, PT, R0, RZ, PT ;  /* 0x000000ff0000720c */ /* 0x008fda0003f25270 */
[----:B------:R-:W-:Y:S05]  /*0560*/  @P1 BRA `(.L_x_9) ;  /* 0x0000000000a81947 */ /* 0x000fea0003800000 */
[----:B------:R-:W-:Y:S01]  /*0570*/  ELECT P1, URZ, PT ;  /* 0x0000000000ff782f */ /* 0x000fe20003820000 */
[----:B------:R-:W-:-:S12]  /*0580*/  BSSY.RECONVERGENT B0, `(.L_x_9) ;  /* 0x0000028000007945 */ /* 0x000fd80003800200 */
[----:B------:R-:W-:Y:S05]  /*0590*/  @!P1 BRA `(.L_x_10) ;  /* 0x0000000000989947 */ /* 0x000fea0003800000 */
[----:B------:R-:W-:Y:S01]  /*05a0*/  UMOV UR7, 0x400 ;  /* 0x0000040000077882 */ /* 0x000fe20000000000 */
[----:B------:R-:W-:Y:S01]  /*05b0*/  UMOV UR5, 0x1 ;  /* 0x0000000100057882 */ /* 0x000fe20000000000 */
[----:B------:R-:W-:Y:S01]  /*05c0*/  UMOV UR4, 0x4 ;  /* 0x0000000400047882 */ /* 0x000fe20000000000 */
[----:B------:R-:W-:Y:S02]  /*05d0*/  ULEA UR7, UR37, UR7, 0x18 ;  /* 0x0000000725077291 */ /* 0x000fe4000f8ec0ff */
[----:B------:R-:W-:-:S04]  /*05e0*/  UIADD3 UR12, UPT, UPT, -UR5, 0x100000, URZ ;  /* 0x00100000050c7890 */ /* 0x000fc8000fffe1ff */
[----:B------:R-:W-:Y:S02]  /*05f0*/  USHF.L.U32 UR13, UR12, 0xb, URZ ;  /* 0x0000000b0c0d7899 */ /* 0x000fe400080006ff */
[----:B------:R-:W-:Y:S02]  /*0600*/  USHF.L.U32 UR12, UR12, 0x1, URZ ;  /* 0x000000010c0c7899 */ /* 0x000fe400080006ff */
[----:B------:R-:W-:-:S04]  /*0610*/  UIADD3 UR4, UPT, UPT, -UR4, 0x100000, URZ ;  /* 0x0010000004047890 */ /* 0x000fc8000fffe1ff */
[----:B------:R-:W-:Y:S02]  /*0620*/  USHF.L.U32 UR5, UR4, 0xb, URZ ;  /* 0x0000000b04057899 */ /* 0x000fe400080006ff */
[----:B------:R-:W-:Y:S01]  /*0630*/  USHF.L.U32 UR4, UR4, 0x1, URZ ;  /* 0x0000000104047899 */ /* 0x000fe200080006ff */
[----:B------:R-:W3:Y:S03]  /*0640*/  FENCE.VIEW.ASYNC.S ;  /* 0x00000000000073c6 */ /* 0x000ee60000000000 */
[----:B---3--:R3:W4:Y:S08]  /*0650*/  SYNCS.EXCH.64 URZ, [UR7], UR12 ;  /* 0x0000000c07ff75b2 */ /* 0x0087300008000100 */
[----:B------:R3:W1:Y:S01]  /*0660*/  SYNCS.EXCH.64 URZ, [UR7+0x68], UR4 ;  /* 0x0000680407ff75b2 */ /* 0x0006620008000100 */
        /* <DEDUP_REMOVED lines=23> */
[----:B------:R3:W1:Y:S02]  /*07e0*/  SYNCS.EXCH.64 URZ, [UR7+0xc8], UR4 ;  /* 0x0000c80407ff75b2 */ /* 0x0006640008000100 */
[----:B---34-:R-:W-:Y:S01]  /*07f0*/  NOP ;  /* 0x0000000000007918 */ /* 0x018fe20000000000 */
.L_x_10:
[----:B------:R-:W-:Y:S05]  /*0800*/  BSYNC.RECONVERGENT B0 ;  /* 0x0000000000007941 */ /* 0x000fea0003800200 */
.L_x_9:
[----:B------:R-:W3:Y:S01]  /*0810*/  SHFL.IDX PT, R0, R70, RZ, 0x1f ;  /* 0x00001fff46007589 */ /* 0x000ee200000e0000 */
[----:B------:R-:W-:Y:S01]  /*0820*/  NOP ;  /* 0x0000000000007918 */ /* 0x000fe20000000000 */
[----:B---3--:R-:W-:-:S13]  /*0830*/  ISETP.NE.AND P1, PT, R0, 0x1, PT ;  /* 0x000000010000780c */ /* 0x008fda0003f25270 */
[----:B------:R-:W-:Y:S05]  /*0840*/  @P1 BRA `(.L_x_11) ;  /* 0x0000000000541947 */ /* 0x000fea0003800000 */
        /* <DEDUP_REMOVED lines=10> */
[----:B------:R-:W-:Y:S01]  /*08f0*/  ELECT P1, URZ, PT ;  /* 0x0000000000ff782f */ /* 0x000fe20003820000 */
[----:B------:R-:W3:Y:S02]  /*0900*/  FENCE.VIEW.ASYNC.S ;  /* 0x00000000000073c6 */ /* 0x000ee40000000000 */
[----:B---3--:R3:W4:Y:S08]  /*0910*/  SYNCS.EXCH.64 URZ, [UR7+0xd0], UR12 ;  /* 0x0000d00c07ff75b2 */ /* 0x0087300008000100 */
[----:B------:R3:W1:Y:S01]  /*0920*/  SYNCS.EXCH.64 URZ, [UR7+0xf0], UR4 ;  /* 0x0000f00407ff75b2 */ /* 0x0006620008000100 */
[----:B------:R3:W1:Y:S01]  /*0930*/  SYNCS.EXCH.64 URZ, [UR7+0xd8], UR12 ;  /* 0x0000d80c07ff75b2 */ /* 0x0006620008000100 */
[----:B------:R3:W1:Y:S01]  /*0940*/  SYNCS.EXCH.64 URZ, [UR7+0xf8], UR4 ;  /* 0x0000f80407ff75b2 */ /* 0x0006620008000100 */
[----:B------:R3:W1:Y:S01]  /*0950*/  SYNCS.EXCH.64 URZ, [UR7+0xe0], UR12 ;  /* 0x0000e00c07ff75b2 */ /* 0x0006620008000100 */
[----:B------:R3:W1:Y:S01]  /*0960*/  SYNCS.EXCH.64 URZ, [UR7+0x100], UR4 ;  /* 0x0001000407ff75b2 */ /* 0x0006620008000100 */
[----:B------:R3:W1:Y:S01]  /*0970*/  SYNCS.EXCH.64 URZ, [UR7+0xe8], UR12 ;  /* 0x0000e80c07ff75b2 */ /* 0x0006620008000100 */
[----:B------:R3:W1:Y:S01]  /*0980*/  SYNCS.EXCH.64 URZ, [UR7+0x108], UR4 ;  /* 0x0001080407ff75b2 */ /* 0x0006620008000100 */
[----:B------:R-:W-:Y:S01]  /*0990*/  NOP ;  /* 0x0000000000007918 */ /* 0x000fe20000000000 */
.L_x_11:
[----:B------:R-:W2:Y:S01]  /*09a0*/  SHFL.IDX PT, R0, R70, RZ, 0x1f ;  /* 0x00001fff46007589 */ /* 0x000ea200000e0000 */
[----:B------:R-:W-:Y:S01]  /*09b0*/  NOP ;  /* 0x0000000000007918 */ /* 0x000fe20000000000 */
[----:B--2---:R-:W-:-:S13]  /*09c0*/  ISETP.NE.AND P1, PT, R0, 0x3, PT ;  /* 0x000000030000780c */ /* 0x004fda0003f25270 */
[----:B------:R-:W-:Y:S05]  /*09d0*/  @P1 BRA `(.L_x_12) ;  /* 0x00000000002c1947 */ /* 0x000fea0003800000 */
[----:B---3--:R-:W-:Y:S01]  /*09e0*/  UMOV UR5, 0x400 ;  /* 0x0000040000057882 */ /* 0x008fe20000000000 */
[----:B------:R-:W-:Y:S01]  /*09f0*/  UMOV UR4, 0x20 ;  /* 0x0000002000047882 */ /* 0x000fe20000000000 */
[----:B------:R-:W-:Y:S02]  /*0a00*/  ULEA UR5, UR37, UR5, 0x18 ;  /* 0x0000000525057291 */ /* 0x000fe4000f8ec0ff */
[----:B------:R-:W-:-:S04]  /*0a10*/  UIADD3 UR12, UPT, UPT, -UR4, 0x100000, URZ ;  /* 0x00100000040c7890 */ /* 0x000fc8000fffe1ff */
[----:B------:R-:W-:Y:S02]  /*0a20*/  USHF.L.U32 UR13, UR12, 0xb, URZ ;  /* 0x0000000b0c0d7899 */ /* 0x000fe400080006ff */
[----:B------:R-:W-:Y:S01]  /*0a30*/  USHF.L.U32 UR12, UR12, 0x1, URZ ;  /* 0x000000010c0c7899 */ /* 0x000fe200080006ff */
[----:B------:R-:W-:Y:S01]  /*0a40*/  ELECT P1, URZ, PT ;  /* 0x0000000000ff782f */ /* 0x000fe20003820000 */
[----:B------:R-:W2:Y:S10]  /*0a50*/  FENCE.VIEW.ASYNC.S ;  /* 0x00000000000073c6 */ /* 0x000eb40000000000 */
[----:B--2---:R2:W3:Y:S01]  /*0a60*/  SYNCS.EXCH.64 URZ, [UR5+0x110], UR12 ;  /* 0x0001100c05ff75b2 */ /* 0x0044e20008000100 */
[----:B------:R2:W1:Y:S01]  /*0a70*/  SYNCS.EXCH.64 URZ, [UR5+0x118], UR12 ;  /* 0x0001180c05ff75b2 */ /* 0x0004620008000100 */
[----:B------:R-:W-:Y:S01]  /*0a80*/  NOP ;  /* 0x0000000000007918 */ /* 0x000fe20000000000 */
.L_x_12:
[----:B------:R-:W4:Y:S01]  /*0a90*/  SHFL.IDX PT, R0, R70, RZ, 0x1f ;  /* 0x00001fff46007589 */ /* 0x000f2200000e0000 */
[----:B------:R-:W-:Y:S01]  /*0aa0*/  NOP ;  /* 0x0000000000007918 */ /* 0x000fe20000000000 */
[----:B----4-:R-:W-:-:S13]  /*0ab0*/  ISETP.NE.AND P1, PT, R0, 0x4, PT ;  /* 0x000000040000780c */ /* 0x010fda0003f25270 */
[----:B------:R-:W-:Y:S05]  /*0ac0*/  @P1 BRA `(.L_x_13) ;  /* 0x0000000000481947 */ /* 0x000fea0003800000 */
[----:B---3--:R-:W-:Y:S01]  /*0ad0*/  UMOV UR7, 0x720 ;  /* 0x0000072000077882 */ /* 0x008fe20000000000 */
[----:B--2---:R-:W-:Y:S01]  /*0ae0*/  UMOV UR5, 0x400 ;  /* 0x0000040000057882 */ /* 0x004fe20000000000 */
[----:B------:R-:W-:Y:S01]  /*0af0*/  USEL UR7, UR7, 0x620, UP4 ;  /* 0x0000062007077887 */ /* 0x000fe2000a000000 */
        /* <DEDUP_REMOVED lines=9> */
[----:B------:R-:W2:Y:S02]  /*0b90*/  FENCE.VIEW.ASYNC.S ;  /* 0x00000000000073c6 */ /* 0x000ea40000000000 */
[----:B--2---:R4:W2:Y:S08]  /*0ba0*/  SYNCS.EXCH.64 URZ, [UR5+0x120], UR12 ;  /* 0x0001200c05ff75b2 */ /* 0x0048b00008000100 */
[----:B------:R4:W3:Y:S01]  /*0bb0*/  SYNCS.EXCH.64 URZ, [UR5+0x130], UR14 ;  /* 0x0001300e05ff75b2 */ /* 0x0008e20008000100 */
[----:B------:R4:W1:Y:S01]  /*0bc0*/  SYNCS.EXCH.64 URZ, [UR5+0x128], UR12 ;  /* 0x0001280c05ff75b2 */ /* 0x0008620008000100 */
[----:B------:R4:W1:Y:S02]  /*0bd0*/  SYNCS.EXCH.64 URZ, [UR5+0x138], UR14 ;  /* 0x0001380e05ff75b2 */ /* 0x0008640008000100 */
[----:B----4-:R-:W-:Y:S01]  /*0be0*/  NOP ;  /* 0x0000000000007918 */ /* 0x010fe20000000000 */
.L_x_13:
[----:B------:R-:W4:Y:S01]  /*0bf0*/  SHFL.IDX PT, R0, R70, RZ, 0x1f ;  /* 0x00001fff46007589 */ /* 0x000f2200000e0000 */
[----:B------:R-:W-:Y:S01]  /*0c00*/  NOP ;  /* 0x0000000000007918 */ /* 0x000fe20000000000 */
[----:B----4-:R-:W-:-:S13]  /*0c10*/  ISETP.NE.AND P1, PT, R0, 0x5, PT ;  /* 0x000000050000780c */ /* 0x010fda0003f25270 */
[----:B------:R-:W-:Y:S05]  /*0c20*/  @P1 BRA `(.L_x_14) ;  /* 0x0000000000541947 */ /* 0x000fea0003800000 */
[----:B---3--:R-:W-:Y:S01]  /*0c30*/  UMOV UR7, 0x400 ;  /* 0x0000040000077882 */ /* 0x008fe20000000000 */
[----:B--2---:R-:W-:Y:S01]  /*0c40*/  UMOV UR5, 0x1 ;  /* 0x0000000100057882 */ /* 0x004fe20000000000 */
        /* <DEDUP_REMOVED lines=13> */
[----:B------:R4:W1:Y:S01]  /*0d20*/  SYNCS.EXCH.64 URZ, [UR7+0x168], UR4 ;  /* 0x0001680407ff75b2 */ /* 0x0008620008000100 */
[----:B------:R4:W1:Y:S01]  /*0d30*/  SYNCS.EXCH.64 URZ, [UR7+0x150], UR12 ;  /* 0x0001500c07ff75b2 */ /* 0x0008620008000100 */
[----:B------:R4:W1:Y:S01]  /*0d40*/  SYNCS.EXCH.64 URZ, [UR7+0x170], UR4 ;  /* 0x0001700407ff75b2 */ /* 0x0008620008000100 */
[----:B------:R4:W1:Y:S01]  /*0d50*/  SYNCS.EXCH.64 URZ, [UR7+0x158], UR12 ;  /* 0x0001580c07ff75b2 */ /* 0x0008620008000100 */
[----:B------:R4:W1:Y:S02]  /*0d60*/  SYNCS.EXCH.64 URZ, [UR7+0x178], UR4 ;  /* 0x0001780407ff75b2 */ /* 0x0008640008000100 */
[----:B----4-:R-:W-:Y:S01]  /*0d70*/  NOP ;  /* 0x0000000000007918 */ /* 0x010fe20000000000 */
.L_x_14:
[----:B------:R-:W4:Y:S01]  /*0d80*/  SHFL.IDX PT, R0, R70, RZ, 0x1f ;  /* 0x00001fff46007589 */ /* 0x000f2200000e0000 */
[----:B------:R-:W-:Y:S01]  /*0d90*/  ISETP.NE.OR P0, PT, RZ, UR10, !P0 ;  /* 0x0000000aff007c0c */ /* 0x000fe2000c705670 */
[----:B------:R-:W-:Y:S01]  /*0da0*/  NOP ;  /* 0x0000000000007918 */ /* 0x000fe20000000000 */
[----:B----4-:R-:W-:-:S13]  /*0db0*/  ISETP.NE.AND P1, PT, R0, 0x3, PT ;  /* 0x000000030000780c */ /* 0x010fda0003f25270 */
[----:B------:R-:W-:Y:S05]  /*0dc0*/  @P1 BRA `(.L_x_15) ;  /* 0x0000000000341947 */ /* 0x000fea0003800000 */
[----:B--23--:R-:W-:Y:S01]  /*0dd0*/  UMOV UR5, 0x400 ;  /* 0x0000040000057882 */ /* 0x00cfe20000000000 */
[----:B------:R-:W-:Y:S01]  /*0de0*/  UMOV UR4, 0x20 ;  /* 0x0000002000047882 */ /* 0x000fe20000000000 */
[----:B------:R-:W-:Y:S02]  /*0df0*/  ULEA UR5, UR37, UR5, 0x18 ;  /* 0x0000000525057291 */ /* 0x000fe4000f8ec0ff */
[----:B------:R-:W-:-:S04]  /*0e00*/  UIADD3 UR12, UPT, UPT, -UR4, 0x100000, URZ ;  /* 0x00100000040c7890 */ /* 0x000fc8000fffe1ff */
[----:B------:R-:W-:Y:S02]  /*0e10*/  USHF.L.U32 UR13, UR12, 0xb, URZ ;  /* 0x0000000b0c0d7899 */ /* 0x000fe400080006ff */
[----:B------:R-:W-:Y:S01]  /*0e20*/  USHF.L.U32 UR12, UR12, 0x1, URZ ;  /* 0x000000010c0c7899 */ /* 0x000fe200080006ff */
[----:B------:R-:W-:Y:S01]  /*0e30*/  ELECT P1, URZ, PT ;  /* 0x0000000000ff782f */ /* 0x000fe20003820000 */
[----:B------:R-:W2:Y:S10]  /*0e40*/  FENCE.VIEW.ASYNC.S ;  /* 0x00000000000073c6 */ /* 0x000eb40000000000 */
[----:B--2---:R4:W2:Y:S01]  /*0e50*/  SYNCS.EXCH.64 URZ, [UR5+0x180], UR12 ;  /* 0x0001800c05ff75b2 */ /* 0x0048a20008000100 */
[----:B------:R4:W3:Y:S01]  /*0e60*/  SYNCS.EXCH.64 URZ, [UR5+0x190], UR12 ;  /* 0x0001900c05ff75b2 */ /* 0x0008e20008000100 */
[----:B------:R4:W1:Y:S01]  /*0e70*/  SYNCS.EXCH.64 URZ, [UR5+0x188], UR12 ;  /* 0x0001880c05ff75b2 */ /* 0x0008620008000100 */
[----:B------:R4:W1:Y:S02]  /*0e80*/  SYNCS.EXCH.64 URZ, [UR5+0x198], UR12 ;  /* 0x0001980c05ff75b2 */ /* 0x0008640008000100 */
[----:B----4-:R-:W-:Y:S01]  /*0e90*/  NOP ;  /* 0x0000000000007918 */ /* 0x010fe20000000000 */
.L_x_15:
[----:B------:R-:W-:Y:S01]  /*0ea0*/  VOTEU.ALL UP0, P0 ;  /* 0x0000000000ff7886 */ /* 0x000fe20000000000 */
[----:B--23--:R-:W-:Y:S01]  /*0eb0*/  UMOV UR12, 0x20 ;  /* 0x00000020000c7882 */ /* 0x00cfe20000000000 */
[----:B------:R-:W2:Y:S01]  /*0ec0*/  LDCU UR5, c[0x0][0x36c] ;  /* 0x00006d80ff0577ac */ /* 0x000ea20008000800 */
[----:B------:R-:W-:Y:S01]  /*0ed0*/  NOP ;  /* 0x0000000000007918 */ /* 0x000fe20000000000 */
[----:B------:R-:W-:Y:S01]  /*0ee0*/  LOP3.LUT R10, R76, 0x1f, RZ, 0xc0, !PT ;  /* 0x0000001f4c0a7812 */ /* 0x000fe200078ec0ff */
[----:B------:R-:W-:Y:S01]  /*0ef0*/  @!UP0 UMOV UR4, 0x400 ;  /* 0x0000040000048882 */ /* 0x000fe20000000000 */
[----:B------:R-:W-:-:S04]  /*0f00*/  @!UP0 UIADD3 UR12, UPT, UPT, -UR12, 0x100000, URZ ;  /* 0x001000000c0c8890 */ /* 0x000fc8000fffe1ff */
[----:B------:R-:W-:Y:S02]  /*0f10*/  @!UP0 USHF.L.U32 UR13, UR12, 0xb, URZ ;  /* 0x0000000b0c0d8899 */ /* 0x000fe400080006ff */
[----:B------:R-:W-:Y:S02]  /*0f20*/  @!UP0 USHF.L.U32 UR12, UR12, 0x1, URZ ;  /* 0x000000010c0c8899 */ /* 0x000fe400080006ff */
[----:B------:R-:W-:Y:S01]  /*0f30*/  @!UP0 ULEA UR4, UR37, UR4, 0x18 ;  /* 0x0000000425048291 */ /* 0x000fe2000f8ec0ff */
[----:B------:R-:W-:Y:S01]  /*0f40*/  VOTEU.ALL UP0, P0 ;  /* 0x0000000000ff7886 */ /* 0x000fe20000000000 */
[----:B------:R-:W-:Y:S02]  /*0f50*/  UISETP.NE.AND UP3, UPT, UR10, URZ, UPT ;  /* 0x000000ff0a00728c */ /* 0x000fe4000bf65270 */
[----:B--2---:R-:W-:Y:S01]  /*0f60*/  UISETP.EQ.U32.AND UP1, UPT, UR5, 0x1, UPT ;  /* 0x000000010500788c */ /* 0x004fe2000bf22070 */
[----:B------:R-:W2:Y:S07]  /*0f70*/  FENCE.VIEW.ASYNC.S ;  /* 0x00000000000073c6 */ /* 0x000eae0000000000 */
[----:B--2---:R2:W3:Y:S01]  /*0f80*/  @!UP0 SYNCS.EXCH.64 URZ, [UR4+0x1a0], UR12 ;  /* 0x0001a00c04ff85b2 */ /* 0x0044e20008000100 */
[----:B------:R-:W-:Y:S05]  /*0f90*/  BRA.U !UP1, `(.L_x_16) ;  /* 0x0000000109087547 */ /* 0x000fea000b800000 */
[----:B-1-3--:R-:W-:Y:S01]  /*0fa0*/  UCGABAR_ARV ;  /* 0x00000000000079c7 */ /* 0x00afe20008000000 */
[----:B------:R-:W-:Y:S05]  /*0fb0*/  BRA `(.L_x_17) ;  /* 0x0000000000047947 */ /* 0x000fea0003800000 */
.L_x_16:
[----:B-1-3--:R-:W-:Y:S01]  /*0fc0*/  NOP ;  /* 0x0000000000007918 */ /* 0x00afe20000000000 */
.L_x_17:
[----:B------:R-:W1:Y:S01]  /*0fd0*/  S2R R11, SR_CTAID.X ;  /* 0x00000000000b7919 */ /* 0x000e620000002500 */
[----:B------:R-:W-:-:S05]  /*0fe0*/  CS2R.32 R64, SR_CgaSize ;  /* 0x0000000000407805 */ /* 0x000fca0000008a00 */
[----:B------:R-:W-:-:S05]  /*0ff0*/  IMAD R64, R64, -0xa0, RZ ;  /* 0xffffff6040407824 */ /* 0x000fca00078e02ff */
[----:B------:R-:W-:-:S14]  /*1000*/  R2UR UR5, R64 ;  /* 0x00000000400572ca */ /* 0x000fdc00000e0000 */
[----:B------:R-:W3:Y:S01]  /*1010*/  LDCU UR5, c[0x0][UR5+0x2b0] ;  /* 0x00005600050577ac */ /* 0x000ee20008000800 */
[----:B------:R-:W-:-:S05]  /*1020*/  CS2R.32 R0, SR_CgaSize ;  /* 0x0000000000007805 */ /* 0x000fca0000008a00 */
[----:B------:R-:W-:-:S06]  /*1030*/  IMAD R0, R0, -0xa0, RZ ;  /* 0xffffff6000007824 */ /* 0x000fcc00078e02ff */
[----:B------:R-:W4:Y:S01]  /*1040*/  LDC R0, c[0x0][R0+0x2a0] ;  /* 0x0000a80000007b82 */ /* 0x000f220000000800 */
[----:B------:R-:W-:Y:S01]  /*1050*/  PRMT R8, RZ, 0x7610, R8 ;  /* 0x00007610ff087816 */ /* 0x000fe20000000008 */
[----:B------:R-:W3:Y:S01]  /*1060*/  S2R R20, SR_CTAID.Y ;  /* 0x0000000000147919 */ /* 0x000ee20000002600 */
[----:B------:R-:W-:-:S05]  /*1070*/  CS2R.32 R64, SR_CgaSize ;  /* 0x0000000000407805 */ /* 0x000fca0000008a00 */
[----:B------:R-:W-:-:S05]  /*1080*/  IMAD R64, R64, -0xa0, RZ ;  /* 0xffffff6040407824 */ /* 0x000fca00078e02ff */
[----:B--2---:R-:W-:-:S14]  /*1090*/  R2UR UR4, R64 ;  /* 0x00000000400472ca */ /* 0x004fdc00000e0000 */
[----:B------:R-:W2:Y:S01]  /*10a0*/  LDCU UR4, c[0x0][UR4+0x2b4] ;  /* 0x00005680040477ac */ /* 0x000ea20008000800 */
[----:B------:R-:W1:Y:S01]  /*10b0*/  LDCU UR11, c[0x0][0xb30] ;  /* 0x00016600ff0b77ac */ /* 0x000e620008000800 */
[----:B------:R-:W3:Y:S01]  /*10c0*/  LDC R9, c[0x0][0xb24] ;  /* 0x0002c900ff097b82 */ /* 0x000ee20000000800 */
[----:B------:R-:W-:Y:S02]  /*10d0*/  UISETP.GT.U32.AND UP0, UPT, UR9, 0xffff, UPT ;  /* 0x0000ffff0900788c */ /* 0x000fe4000bf04070 */
[----:B------:R-:W-:Y:S02]  /*10e0*/  USHF.L.U32 UR7, UR37, 0x9, URZ ;  /* 0x0000000925077899 */ /* 0x000fe400080006ff */
[----:B------:R-:W-:Y:S01]  /*10f0*/  USEL UR12, UR9, 0xffff, !UP0 ;  /* 0x0000ffff090c7887 */ /* 0x000fe2000c000000 */
[----:B------:R-:W-:-:S05]  /*1100*/  CS2R.32 R62, SR_CgaSize ;  /* 0x00000000003e7805 */ /* 0x000fca0000008a00 */
[----:B------:R-:W-:-:S06]  /*1110*/  IMAD R62, R62, -0xa0, RZ ;  /* 0xffffff603e3e7824 */ /* 0x000fcc00078e02ff */
[----:B------:R-:W4:Y:S01]  /*1120*/  LDC R62, c[0x0][R62+0x2a4] ;  /* 0x0000a9003e3e7b82 */ /* 0x000f220000000800 */
[----:B------:R-:W-:Y:S02]  /*1130*/  ULOP3.LUT UR7, UR7, 0xc00, URZ, 0xc0, !UPT ;  /* 0x00000c0007077892 */ /* 0x000fe4000f8ec0ff */
[----:B------:R-:W-:Y:S02]  /*1140*/  ULOP3.LUT UR12, UR12, 0xffff, URZ, 0xc0, !UPT ;  /* 0x0000ffff0c0c7892 */ /* 0x000fe4000f8ec0ff */
[----:B------:R-:W-:-:S03]  /*1150*/  UISETP.NE.AND UP2, UPT, UR10, 0x2, UPT ;  /* 0x000000020a00788c */ /* 0x000fc6000bf45270 */
[----:B------:R-:W4:Y:S01]  /*1160*/  LDC R26, c[0x0][0xb24] ;  /* 0x0002c900ff1a7b82 */ /* 0x000f220000000800 */
[----:B-1----:R-:W-:Y:S01]  /*1170*/  UISETP.NE.AND UP0, UPT, UR11, 0x1, UPT ;  /* 0x000000010b00788c */ /* 0x002fe2000bf05270 */
[----:B------:R-:W-:Y:S01]  /*1180*/  I2FP.F32.U32 R64, R11 ;  /* 0x0000000b00407245 */ /* 0x000fe20000201000 */
[----:B------:R-:W-:-:S05]  /*1190*/  IMAD.MOV.U32 R21, RZ, RZ, R11 ;  /* 0x000000ffff157224 */ /* 0x000fca00078e000b */
[----:B------:R-:W1:Y:S01]  /*11a0*/  S2UR UR36, SR_CTAID.Z ;  /* 0x00000000002479c3 */ /* 0x000e620000002700 */
[----:B---3--:R-:W-:Y:S02]  /*11b0*/  ISETP.GE.AND P0, PT, R9, 0x1, PT ;  /* 0x000000010900780c */ /* 0x008fe40003f06270 */
[----:B------:R-:W-:Y:S01]  /*11c0*/  I2FP.F32.U32 R3, R20 ;  /* 0x0000001400037245 */ /* 0x000fe20000201000 */
[----:B------:R-:W-:Y:S01]  /*11d0*/  FMUL R64, R64, UR5 ;  /* 0x0000000540407c20 */ /* 0x000fe20008400000 */
[----:B------:R-:W-:-:S03]  /*11e0*/  USHF.R.U32.HI UR5, URZ, 0x6, UR7 ;  /* 0x00000006ff057899 */ /* 0x000fc60008011607 */
[----:B--2---:R-:W-:Y:S01]  /*11f0*/  FMUL R3, R3, UR4 ;  /* 0x0000000403037c20 */ /* 0x004fe20008400000 */
[----:B------:R-:W-:Y:S01]  /*1200*/  UMOV UR4, 0x55 ;  /* 0x0000005500047882 */ /* 0x000fe20000000000 */
[----:B------:R-:W2:Y:S01]  /*1210*/  F2I.U32.TRUNC.NTZ R64, R64 ;  /* 0x0000004000407305 */ /* 0x000ea2000020f000 */
[----:B------:R-:W-:-:S07]  /*1220*/  USHF.L.U32 UR4, UR4, UR12, URZ ;  /* 0x0000000c04047299 */ /* 0x000fce00080006ff */
[----:B------:R-:W3:Y:S01]  /*1230*/  F2I.U32.TRUNC.NTZ R3, R3 ;  /* 0x0000000300037305 */ /* 0x000ee2000020f000 */
[----:B--2---:R-:W-:-:S04]  /*1240*/  IMAD.MOV R64, RZ, RZ, -R64 ;  /* 0x000000ffff407224 */ /* 0x004fc800078e0a40 */
[----:B----4-:R-:W-:Y:S01]  /*1250*/  IMAD R64, R0, R64, R11 ;  /* 0x0000004000407224 */ /* 0x010fe200078e020b */
[----:B------:R-:W-:Y:S02]  /*1260*/  PRMT R0, RZ, 0x7610, R0 ;  /* 0x00007610ff007816 */ /* 0x000fe40000000000 */
[----:B---3--:R-:W-:-:S05]  /*1270*/  IADD3 R3, PT, PT, -R3, RZ, RZ ;  /* 0x000000ff03037210 */ /* 0x008fca0007ffe1ff */
[----:B------:R-:W-:Y:S01]  /*1280*/  IMAD R62, R62, R3, R20 ;  /* 0x000000033e3e7224 */ /* 0x000fe200078e0214 */
[----:B-1----:R-:W-:Y:S06]  /*1290*/  BRA.U UP3, `(.L_x_18) ;  /* 0x0000000103587547 */ /* 0x002fec000b800000 */
[----:B------:R-:W-:-:S04]  /*12a0*/  ISETP.GT.U32.AND P1, PT, R64, 0x1, PT ;  /* 0x000000014000780c */ /* 0x000fc80003f24070 */
[C---:B------:R-:W-:Y:S02]  /*12b0*/  ISETP.NE.AND P4, PT, R62.reuse, RZ, P1 ;  /* 0x000000ff3e00720c */ /* 0x040fe40000f85270 */
[C---:B------:R-:W-:Y:S02]  /*12c0*/  ISETP.NE.AND P3, PT, R62.reuse, 0x1, P1 ;  /* 0x000000013e00780c */ /* 0x040fe40000f65270 */
[C---:B------:R-:W-:Y:S02]  /*12d0*/  ISETP.NE.AND P2, PT, R62.reuse, 0x2, P1 ;  /* 0x000000023e00780c */ /* 0x040fe40000f45270 */
[----:B------:R-:W-:Y:S02]  /*12e0*/  ISETP.NE.AND P1, PT, R62, 0x3, P1 ;  /* 0x000000033e00780c */ /* 0x000fe40000f25270 */
[----:B------:R-:W-:Y:S02]  /*12f0*/  SEL R2, RZ, 0x1, P4 ;  /* 0x00000001ff027807 */ /* 0x000fe40002000000 */
[----:B------:R-:W-:-:S02]  /*1300*/  SEL R3, RZ, 0x4, P3 ;  /* 0x00000004ff037807 */ /* 0x000fc40001800000 */
[----:B------:R-:W-:Y:S02]  /*1310*/  SEL R0, RZ, 0x10, P2 ;  /* 0x00000010ff007807 */ /* 0x000fe40001000000 */
[----:B------:R-:W-:Y:S02]  /*1320*/  SEL R7, RZ, 0x40, P1 ;  /* 0x00000040ff077807 */ /* 0x000fe40000800000 */
[----:B------:R-:W-:Y:S02]  /*1330*/  SEL R4, RZ, 0x2, P4 ;  /* 0x00000002ff047807 */ /* 0x000fe40002000000 */
[----:B------:R-:W-:Y:S02]  /*1340*/  IADD3 R0, PT, PT, R0, R3, R2 ;  /* 0x0000000300007210 */ /* 0x000fe40007ffe002 */
[----:B------:R-:W-:Y:S02]  /*1350*/  SEL R5, RZ, 0x8, P3 ;  /* 0x00000008ff057807 */ /* 0x000fe40001800000 */
[----:B------:R-:W-:Y:S01]  /*1360*/  IADD3 R4, PT, PT, R4, R7, R0 ;  /* 0x0000000704047210 */ /* 0x000fe20007ffe000 */
[----:B------:R-:W-:Y:S01]  /*1370*/  IMAD.MOV.U32 R0, RZ, RZ, 0x3 ;  /* 0x00000003ff007424 */ /* 0x000fe200078e00ff */
[----:B------:R-:W-:-:S02]  /*1380*/  SEL R2, RZ, 0x20, P2 ;  /* 0x00000020ff027807 */ /* 0x000fc40001000000 */
[----:B------:R-:W-:Y:S02]  /*1390*/  LOP3.LUT R3, R64, 0xfffffffe, RZ, 0xc0, !PT ;  /* 0xfffffffe40037812 */ /* 0x000fe400078ec0ff */
[----:B------:R-:W-:Y:S02]  /*13a0*/  IADD3 R5, PT, PT, R2, R5, R4 ;  /* 0x0000000502057210 */ /* 0x000fe40007ffe004 */
[----:B------:R-:W-:Y:S01]  /*13b0*/  SEL R2, RZ, 0x80, P1 ;  /* 0x00000080ff027807 */ /* 0x000fe20000800000 */
[----:B------:R-:W-:-:S04]  /*13c0*/  IMAD R3, R62, 0x2, R3 ;  /* 0x000000023e037824 */ /* 0x000fc800078e0203 */
[----:B------:R-:W-:Y:S01]  /*13d0*/  IMAD.IADD R2, R5, 0x1, R2 ;  /* 0x0000000105027824 */ /* 0x000fe200078e0202 */
[----:B------:R-:W-:-:S04]  /*13e0*/  SHF.L.U32 R0, R0, R3, RZ ;  /* 0x0000000300007219 */ /* 0x000fc800000006ff */
[----:B------:R-:W-:Y:S02]  /*13f0*/  PRMT R8, R2, 0x7610, R8 ;  /* 0x0000761002087816 */ /* 0x000fe40000000008 */
.L_x_18:
[----:B------:R-:W-:Y:S05]  /*1400*/  @!P0 BRA `(.L_x_19) ;  /* 0x0000000000b88947 */ /* 0x000fea0003800000 */
[----:B------:R-:W1:Y:S01]  /*1410*/  LDC.64 R4, c[0x0][0xb18] ;  /* 0x0002c600ff047b82 */ /* 0x000e620000000a00 */
[----:B------:R-:W-:-:S07]  /*1420*/  ISETP.NE.AND P0, PT, R9, 0x1, PT ;  /* 0x000000010900780c */ /* 0x000fce0003f05270 */
[----:B------:R-:W2:Y:S08]  /*1430*/  LDC R14, c[0x0][0xb0c] ;  /* 0x0002c300ff0e7b82 */ /* 0x000eb00000000800 */
[----:B------:R-:W3:Y:S08]  /*1440*/  LDC R13, c[0x0][0x370] ;  /* 0x0000dc00ff0d7b82 */ /* 0x000ef00000000800 */
[----:B------:R-:W4:Y:S01]  /*1450*/  LDC R16, c[0x0][0x374] ;  /* 0x0000dd00ff107b82 */ /* 0x000f220000000800 */
[----:B-1----:R-:W-:-:S07]  /*1460*/  ISETP.NE.AND P1, PT, R4, 0x1, PT ;  /* 0x000000010400780c */ /* 0x002fce0003f25270 */
[----:B------:R-:W3:Y:S01]  /*1470*/  LDC.64 R6, c[0x0][0xb10] ;  /* 0x0002c400ff067b82 */ /* 0x000ee20000000a00 */
[----:B--2---:R-:W-:-:S07]  /*1480*/  ISETP.NE.AND P2, PT, R14, 0x1, PT ;  /* 0x000000010e00780c */ /* 0x004fce0003f45270 */
[----:B------:R-:W1:Y:S08]  /*1490*/  LDC R12, c[0x0][0xb20] ;  /* 0x0002c800ff0c7b82 */ /* 0x000e700000000800 */
[----:B------:R-:W2:Y:S01]  /*14a0*/  LDC.64 R2, c[0x0][0xb28] ;  /* 0x0002ca00ff027b82 */ /* 0x000ea20000000a00 */
[----:B----4-:R-:W-:-:S04]  /*14b0*/  IMAD.HI.U32 R15, R16, R5, RZ ;  /* 0x00000005100f7227 */ /* 0x010fc800078e00ff */
[----:B------:R-:W-:-:S04]  /*14c0*/  IMAD.HI.U32 R5, R20, R5, RZ ;  /* 0x0000000514057227 */ /* 0x000fc800078e00ff */
[----:B---3--:R-:W-:-:S04]  /*14d0*/  IMAD.HI.U32 R18, R13, R6, RZ ;  /* 0x000000060d127227 */ /* 0x008fc800078e00ff */
[C---:B------:R-:W-:Y:S01]  /*14e0*/  IMAD.HI.U32 R22, R11.reuse, R6, RZ ;  /* 0x000000060b167227 */ /* 0x040fe200078e00ff */
[-C--:B------:R-:W-:Y:S02]  /*14f0*/  @P2 SHF.R.U32.HI R13, RZ, R7.reuse, R18 ;  /* 0x00000007ff0d2219 */ /* 0x080fe40000011612 */
[-C--:B-1----:R-:W-:Y:S02]  /*1500*/  @P1 SHF.R.U32.HI R16, RZ, R12.reuse, R15 ;  /* 0x0000000cff101219 */ /* 0x082fe4000001160f */
[----:B------:R-:W-:Y:S02]  /*1510*/  SHF.R.U32.HI R5, RZ, R12, R5 ;  /* 0x0000000cff057219 */ /* 0x000fe40000011605 */
[----:B------:R-:W-:Y:S02]  /*1520*/  SHF.R.U32.HI R22, RZ, R7, R22 ;  /* 0x00000007ff167219 */ /* 0x000fe40000011616 */
[----:B------:R-:W-:Y:S01]  /*1530*/  SEL R5, R20, R5, !P1 ;  /* 0x0000000514057207 */ /* 0x000fe20004800000 */
[----:B--2---:R-:W-:Y:S01]  /*1540*/  IMAD.HI.U32 R18, R16, R2, RZ ;  /* 0x0000000210127227 */ /* 0x004fe200078e00ff */
[----:B------:R-:W-:-:S02]  /*1550*/  SEL R21, R11, R22, !P2 ;  /* 0x000000160b157207 */ /* 0x000fc40005000000 */
[----:B------:R-:W-:Y:S01]  /*1560*/  IADD3 R7, PT, PT, -R5, RZ, RZ ;  /* 0x000000ff05077210 */ /* 0x000fe20007ffe1ff */
[----:B------:R-:W-:Y:S01]  /*1570*/  IMAD.HI.U32 R6, R13, R2, RZ ;  /* 0x000000020d067227 */ /* 0x000fe200078e00ff */
[----:B------:R-:W-:-:S03]  /*1580*/  @P0 SHF.R.U32.HI R16, RZ, R3, R18 ;  /* 0x00000003ff100219 */ /* 0x000fc60000011612 */
[----:B------:R-:W-:Y:S01]  /*1590*/  IMAD R7, R4, R7, R20 ;  /* 0x0000000704077224 */ /* 0x000fe200078e0214 */
[----:B------:R-:W-:Y:S01]  /*15a0*/  @P0 SHF.R.U32.HI R13, RZ, R3, R6 ;  /* 0x00000003ff0d0219 */ /* 0x000fe20000011606 */
[----:B------:R-:W-:-:S04]  /*15b0*/  IMAD R16, R16, R9, RZ ;  /* 0x0000000910107224 */ /* 0x000fc800078e02ff */
[----:B------:R-:W-:Y:S01]  /*15c0*/  IMAD R6, R13, R9, RZ ;  /* 0x000000090d067224 */ /* 0x000fe200078e02ff */
[----:B------:R-:W-:-:S04]  /*15d0*/  ISETP.GE.AND P1, PT, R5, R16, PT ;  /* 0x000000100500720c */ /* 0x000fc80003f26270 */
[----:B------:R-:W-:Y:S01]  /*15e0*/  ISETP.GE.OR P1, PT, R21, R6, P1 ;  /* 0x000000061500720c */ /* 0x000fe20000f26670 */
[----:B------:R-:W-:-:S05]  /*15f0*/  IMAD.HI.U32 R6, R5, R2, RZ ;  /* 0x0000000205067227 */ /* 0x000fca00078e00ff */
[----:B------:R-:W-:-:S04]  /*1600*/  SHF.R.U32.HI R6, RZ, R3, R6 ;  /* 0x00000003ff067219 */ /* 0x000fc80000011606 */
[----:B------:R-:W-:-:S03]  /*1610*/  SEL R6, R5, R6, !P0 ;  /* 0x0000000605067207 */ /* 0x000fc60004000000 */
[----:B------:R-:W-:Y:S01]  /*1620*/  @!P1 IMAD.HI.U32 R12, R21, R2, RZ ;  /* 0x00000002150c9227 */ /* 0x000fe200078e00ff */
[----:B------:R-:W-:-:S04]  /*1630*/  IADD3 R2, PT, PT, -R6, RZ, RZ ;  /* 0x000000ff06027210 */ /* 0x000fc80007ffe1ff */
[----:B------:R-:W-:Y:S01]  /*1640*/  @!P1 SHF.R.U32.HI R12, RZ, R3, R12 ;  /* 0x00000003ff0c9219 */ /* 0x000fe2000001160c */
[----:B------:R-:W-:-:S03]  /*1650*/  IMAD R2, R9, R2, R5 ;  /* 0x0000000209027224 */ /* 0x000fc600078e0205 */
[----:B------:R-:W-:-:S05]  /*1660*/  @!P1 SEL R3, R21, R12, !P0 ;  /* 0x0000000c15039207 */ /* 0x000fca0004000000 */
[--C-:B------:R-:W-:Y:S02]  /*1670*/  @!P1 IMAD.IADD R6, R6, 0x1, -R3.reuse ;  /* 0x0000000106069824 */ /* 0x100fe400078e0a03 */
[----:B------:R-:W-:Y:S01]  /*1680*/  @!P1 IMAD R3, R2, R13, R3 ;  /* 0x0000000d02039224 */ /* 0x000fe200078e0203 */
[----:B------:R-:W-:Y:S01]  /*1690*/  IADD3 R2, PT, PT, -R21, RZ, RZ ;  /* 0x000000ff15027210 */ /* 0x000fe20007ffe1ff */
[----:B------:R-:W-:Y:S02]  /*16a0*/  @!P1 IMAD R5, R6, R9, R21 ;  /* 0x0000000906059224 */ /* 0x000fe400078e0215 */
[----:B------:R-:W-:Y:S02]  /*16b0*/  @!P1 IMAD.MOV.U32 R21, RZ, RZ, R3 ;  /* 0x000000ffff159224 */ /* 0x000fe400078e0003 */
[----:B------:R-:W-:Y:S02]  /*16c0*/  IMAD R2, R14, R2, R11 ;  /* 0x000000020e027224 */ /* 0x000fe400078e020b */
[----:B------:R-:W-:-:S02]  /*16d0*/  IMAD R20, R5, R4, R7 ;  /* 0x0000000405147224 */ /* 0x000fc400078e0207 */
[----:B------:R-:W-:Y:S02]  /*16e0*/  IMAD R21, R21, R14, R2 ;  /* 0x0000000e15157224 */ /* 0x000fe400078e0202 */
.L_x_19:
[----:B------:R-:W-:Y:S05]  /*16f0*/  BRA.U UP0, `(.L_x_20) ;  /* 0x0000000100407547 */ /* 0x000fea000b800000 */
[----:B------:R-:W1:Y:S08]  /*1700*/  LDC.64 R4, c[0x0][0xb10] ;  /* 0x0002c400ff047b82 */ /* 0x000e700000000a00 */
[----:B------:R-:W2:Y:S08]  /*1710*/  LDC.64 R2, c[0x0][0xb18] ;  /* 0x0002c600ff027b82 */ /* 0x000eb00000000a00 */
[----:B------:R-:W3:Y:S08]  /*1720*/  LDC R6, c[0x0][0xb20] ;  /* 0x0002c800ff067b82 */ /* 0x000ef00000000800 */
[----:B------:R-:W4:Y:S01]  /*1730*/  LDC R12, c[0x0][0xb0c] ;  /* 0x0002c300ff0c7b82 */ /* 0x000f220000000800 */
[----:B-1----:R-:W-:-:S05]  /*1740*/  IMAD.HI.U32 R4, R21, R4, RZ ;  /* 0x0000000415047227 */ /* 0x002fca00078e00ff */
[----:B------:R-:W-:Y:S01]  /*1750*/  SHF.R.U32.HI R4, RZ, R5, R4 ;  /* 0x00000005ff047219 */ /* 0x000fe20000011604 */
[----:B--2---:R-:W-:Y:S01]  /*1760*/  IMAD.HI.U32 R3, R20, R3, RZ ;  /* 0x0000000314037227 */ /* 0x004fe200078e00ff */
[----:B------:R-:W-:-:S04]  /*1770*/  ISETP.NE.AND P0, PT, R2, 0x1, PT ;  /* 0x000000010200780c */ /* 0x000fc80003f05270 */
[----:B---3--:R-:W-:-:S04]  /*1780*/  SHF.R.U32.HI R3, RZ, R6, R3 ;  /* 0x00000006ff037219 */ /* 0x008fc80000011603 */
[----:B------:R-:W-:Y:S02]  /*1790*/  SEL R3, R20, R3, !P0 ;  /* 0x0000000314037207 */ /* 0x000fe40004000000 */
[----:B----4-:R-:W-:-:S04]  /*17a0*/  ISETP.NE.AND P1, PT, R12, 0x1, PT ;  /* 0x000000010c00780c */ /* 0x010fc80003f25270 */
[----:B------:R-:W-:-:S05]  /*17b0*/  SEL R6, R21, R4, !P1 ;  /* 0x0000000415067207 */ /* 0x000fca0004800000 */
[----:B------:R-:W-:Y:S02]  /*17c0*/  IMAD.IADD R4, R3, 0x1, -R6 ;  /* 0x0000000103047824 */ /* 0x000fe400078e0a06 */
[----:B------:R-:W-:Y:S02]  /*17d0*/  IMAD.IADD R3, R6, 0x1, -R3 ;  /* 0x0000000106037824 */ /* 0x000fe400078e0a03 */
[----:B------:R-:W-:Y:S02]  /*17e0*/  IMAD R21, R4, R12, R21 ;  /* 0x0000000c04157224 */ /* 0x000fe400078e0215 */
[----:B------:R-:W-:Y:S02]  /*17f0*/  IMAD R20, R3, R2, R20 ;  /* 0x0000000203147224 */ /* 0x000fe400078e0214 */
.L_x_20:
[----:B------:R-:W-:Y:S05]  /*1800*/  BRA.U !UP1, `(.L_x_21) ;  /* 0x00000001090c7547 */ /* 0x000fea000b800000 */
[----:B------:R-:W-:Y:S01]  /*1810*/  UCGABAR_WAIT ;  /* 0x0000000000007dc7 */ /* 0x000fe20008000000 */
[----:B------:R-:W-:Y:S01]  /*1820*/  CCTL.IVALL ;  /* 0x00000000ff00798f */ /* 0x000fe20002000000 */
[----:B------:R-:W-:Y:S05]  /*1830*/  BRA `(.L_x_22) ;  /* 0x0000000000047947 */ /* 0x000fea0003800000 */
.L_x_21:
[----:B------:R-:W-:Y:S06]  /*1840*/  BAR.SYNC.DEFER_BLOCKING 0x0 ;  /* 0x0000000000007b1d */ /* 0x000fec0000010000 */
.L_x_22:
[----:B------:R-:W-:Y:S05]  /*1850*/  BRA.U UP2, `(.L_x_23) ;  /* 0x0000001902007547 */ /* 0x000fea000b800000 */
[----:B------:R-:W1:Y:S01]  /*1860*/  LDCU UR13, c[0x0][0x38c] ;  /* 0x00007180ff0d77ac */ /* 0x000e620008000800 */
[----:B------:R-:W2:Y:S01]  /*1870*/  LDC R9, c[0x0][0x370] ;  /* 0x0000dc00ff097b82 */ /* 0x000ea20000000800 */
[----:B------:R-:W-:Y:S01]  /*1880*/  IMAD.SHL.U32 R16, R11, 0x40, RZ ;  /* 0x000000400b107824 */ /* 0x000fe200078e00ff */
[----:B------:R-:W-:Y:S01]  /*1890*/  PLOP3.LUT P1, PT, PT, PT, UP4, 0x80, 0x8 ;  /* 0x000000000008781c */ /* 0x000fe20003f2f048 */
[----:B------:R-:W-:Y:S01]  /*18a0*/  HFMA2 R12, -RZ, RZ, 0, 0 ;  /* 0x00000000ff0c7431 */ /* 0x000fe200000001ff */
[----:B------:R-:W-:Y:S01]  /*18b0*/  UISETP.NE.AND UP1, UPT, UR10, URZ, UPT ;  /* 0x000000ff0a00728c */ /* 0x000fe2000bf25270 */
[----:B------:R-:W-:Y:S01]  /*18c0*/  ISETP.NE.AND P4, PT, R10, RZ, P5 ;  /* 0x000000ff0a00720c */ /* 0x000fe20002f85270 */
[----:B------:R-:W-:Y:S01]  /*18d0*/  IMAD.MOV.U32 R15, RZ, RZ, 0x1 ;  /* 0x00000001ff0f7424 */ /* 0x000fe200078e00ff */
[----:B------:R-:W-:Y:S01]  /*18e0*/  PLOP3.LUT P1, PT, P1, PT, PT, 0x8, 0x80 ;  /* 0x000000000080781c */ /* 0x000fe20000f2e170 */
[----:B------:R-:W3:Y:S01]  /*18f0*/  LDC R0, c[0x0][0x374] ;  /* 0x0000dd00ff007b82 */ /* 0x000ee20000000800 */
[----:B------:R-:W-:Y:S01]  /*1900*/  IMAD.MOV.U32 R14, RZ, RZ, RZ ;  /* 0x000000ffff0e7224 */ /* 0x000fe200078e00ff */
[----:B------:R-:W-:Y:S01]  /*1910*/  MOV R8, 0x1 ;  /* 0x0000000100087802 */ /* 0x000fe20000000f00 */
[----:B------:R-:W-:Y:S01]  /*1920*/  IMAD.MOV.U32 R10, RZ, RZ, RZ ;  /* 0x000000ffff0a7224 */ /* 0x000fe200078e00ff */
[----:B------:R-:W-:Y:S01]  /*1930*/  LOP3.LUT R16, R16, 0x40, RZ, 0xc0, !PT ;  /* 0x0000004010107812 */ /* 0x000fe200078ec0ff */
[----:B------:R-:W4:Y:S01]  /*1940*/  LDCU.64 UR22, c[0x0][0x348] ;  /* 0x00006900ff1677ac */ /* 0x000f220008000a00 */
[----:B-1----:R-:W-:-:S02]  /*1950*/  UIADD3 UR8, UPT, UPT, UR13, 0x3f, URZ ;  /* 0x0000003f0d087890 */ /* 0x002fc4000fffe0ff */
[----:B------:R-:W-:Y:S02]  /*1960*/  USEL UR25, UR6, 0x2, UP1 ;  /* 0x0000000206197887 */ /* 0x000fe40008800000 */
[----:B------:R-:W-:Y:S01]  /*1970*/  USHF.R.S32.HI UR15, URZ, 0x1f, UR8 ;  /* 0x0000001fff0f7899 */ /* 0x000fe20008011408 */
[----:B------:R-:W-:-:S03]  /*1980*/  UMOV UR26, URZ ;  /* 0x000000ff001a7c82 */ /* 0x000fc60008000000 */
[----:B------:R-:W-:Y:S02]  /*1990*/  ULEA.HI UR15, UR15, UR8, URZ, 0x6 ;  /* 0x000000080f0f7291 */ /* 0x000fe4000f8f30ff */
[----:B------:R-:W-:Y:S02]  /*19a0*/  UIADD3 UR8, UPT, UPT, UR13, -0x1, URZ ;  /* 0xffffffff0d087890 */ /* 0x000fe4000fffe0ff */
[----:B------:R-:W-:Y:S02]  /*19b0*/  USHF.R.S32.HI UR15, URZ, 0x6, UR15 ;  /* 0x00000006ff0f7899 */ /* 0x000fe4000801140f */
[----:B------:R-:W-:Y:S02]  /*19c0*/  UISETP.GE.U32.AND UP2, UPT, UR8, -0x7f, UPT ;  /* 0xffffff810800788c */ /* 0x000fe4000bf46070 */
[----:B------:R-:W-:Y:S02]  /*19d0*/  UISETP.LT.U32.AND UP0, UPT, UR15, 0xd, UPT ;  /* 0x0000000d0f00788c */ /* 0x000fe4000bf01070 */
[----:B------:R-:W-:-:S02]  /*19e0*/  UIADD3 UR13, UPT, UPT, UR13, 0x7e, URZ ;  /* 0x0000007e0d0d7890 */ /* 0x000fc4000fffe0ff */
[----:B------:R-:W-:-:S04]  /*19f0*/  USEL UR14, UR15, 0xd, UP0 ;  /* 0x0000000d0f0e7887 */ /* 0x000fc80008000000 */
[----:B------:R-:W-:Y:S02]  /*1a00*/  UIADD3 UR24, UPT, UPT, UR14, -0x1, URZ ;  /* 0xffffffff0e187890 */ /* 0x000fe4000fffe0ff */
[----:B------:R-:W-:Y:S02]  /*1a10*/  @UP2 UIADD3 UR24, UPT, UPT, UR14, URZ, URZ ;  /* 0x000000ff0e182290 */ /* 0x000fe4000fffe0ff */
[----:B------:R-:W-:Y:S02]  /*1a20*/  UIADD3 UR27, UPT, UPT, UR15, -UR14, URZ ;  /* 0x8000000e0f1b7290 */ /* 0x000fe4000fffe0ff */
[----:B------:R-:W-:Y:S02]  /*1a30*/  UIADD3 UR21, UPT, UPT, UR24, 0x1, URZ ;  /* 0x0000000118157890 */ /* 0x000fe4000fffe0ff */
[----:B--2-4-:R-:W-:-:S12]  /*1a40*/  UIADD3 UR24, UPT, UPT, -UR24, URZ, URZ ;  /* 0x000000ff18187290 */ /* 0x014fd8000fffe1ff */
.L_x_43:
[----:B------:R-:W-:Y:S01]  /*1a50*/  UISETP.NE.AND UP0, UPT, UR37, URZ, UPT ;  /* 0x000000ff2500728c */ /* 0x000fe2000bf05270 */
[----:B------:R-:W1:Y:S08]  /*1a60*/  S2UR UR37, SR_CgaCtaId ;  /* 0x00000000002579c3 */ /* 0x000e700000008800 */
[----:B------:R-:W-:Y:S05]  /*1a70*/  BRA.U UP0, `(.L_x_24) ;  /* 0x0000000100347547 */ /* 0x000fea000b800000 */
[----:B------:R-:W2:Y:S01]  /*1a80*/  S2R R2, SR_CgaCtaId ;  /* 0x0000000000027919 */ /* 0x000ea20000008800 */
[----:B------:R-:W-:-:S04]  /*1a90*/  MOV R3, 0x400 ;  /* 0x0000040000037802 */ /* 0x000fc80000000f00 */
[----:B--2---:R-:W-:Y:S02]  /*1aa0*/  LEA R3, R2, R3, 0x18 ;  /* 0x0000000302037211 */ /* 0x004fe400078ec0ff */
[----:B------:R-:W-:-:S03]  /*1ab0*/  SHF.L.U32 R2, R8, 0x1f, RZ ;  /* 0x0000001f08027819 */ /* 0x000fc600000006ff */
[----:B------:R-:W-:-:S04]  /*1ac0*/  IMAD R3, R10, 0x8, R3 ;  /* 0x000000080a037824 */ /* 0x000fc800078e0203 */
[----:B------:R-:W2:Y:S02]  /*1ad0*/  SYNCS.PHASECHK.TRANS64.TRYWAIT P0, [R3+URZ+0x190], R2 ;  /* 0x00019002030075a7 */ /* 0x000ea400080011ff */
[----:B--2---:R-:W-:Y:S05]  /*1ae0*/  @!P0 BRA `(.L_x_25) ;  /* 0x0000007400448947 */ /* 0x004fea0003800000 */
.L_x_159:
[----:B------:R-:W-:Y:S01]  /*1af0*/  VIADD R10, R10, 0x1 ;  /* 0x000000010a0a7836 */ /* 0x000fe20000000000 */
[----:B------:R2:W-:Y:S04]  /*1b00*/  SYNCS.ARRIVE.TRANS64.A1T0 RZ, [R3+URZ+0x180], RZ ;  /* 0x000180ff03ff79a7 */ /* 0x0005e800081000ff */
[----:B------:R-:W-:-:S04]  /*1b10*/  ISETP.NE.AND P0, PT, R10, 0x2, PT ;  /* 0x000000020a00780c */ /* 0x000fc80003f05270 */
[----:B------:R-:W-:Y:S02]  /*1b20*/  SEL R10, R10, RZ, P0 ;  /* 0x000000ff0a0a7207 */ /* 0x000fe40000000000 */
[----:B--2---:R-:W-:-:S04]  /*1b30*/  SEL R3, RZ, 0x1, P0 ;  /* 0x00000001ff037807 */ /* 0x004fc80000000000 */
[----:B------:R-:W-:-:S07]  /*1b40*/  LOP3.LUT R8, R8, R3, RZ, 0x3c, !PT ;  /* 0x0000000308087212 */ /* 0x000fce00078e3cff */
.L_x_24:
[----:B------:R-:W-:Y:S01]  /*1b50*/  UMOV UR6, 0x400 ;  /* 0x0000040000067882 */ /* 0x000fe20000000000 */
[----:B------:R-:W-:Y:S01]  /*1b60*/  LEA.HI R3, R21, R21, RZ, 0x1 ;  /* 0x0000001515037211 */ /* 0x000fe200078f08ff */
[----:B-1----:R-:W-:Y:S01]  /*1b70*/  ULEA UR6, UR37, UR6, 0x18 ;  /* 0x0000000625067291 */ /* 0x002fe2000f8ec0ff */
[----:B------:R-:W-:Y:S01]  /*1b80*/  SHF.L.U32 R2, R15, 0x1f, RZ ;  /* 0x0000001f0f027819 */ /* 0x000fe200000006ff */
[----:B------:R-:W-:Y:S01]  /*1b90*/  UISETP.GE.U32.AND UP0, UPT, UR13, 0x7f, UPT ;  /* 0x0000007f0d00788c */ /* 0x000fe2000bf06070 */
[C---:B------:R-:W-:Y:S01]  /*1ba0*/  R2UR UR9, R16.reuse ;  /* 0x00000000100972ca */ /* 0x040fe200000e0000 */
[----:B------:R-:W-:Y:S01]  /*1bb0*/  ULEA UR8, UR26, UR6, 0x3 ;  /* 0x000000061a087291 */ /* 0x000fe2000f8e18ff */
[----:B------:R-:W-:Y:S01]  /*1bc0*/  IMAD.SHL.U32 R3, R3, 0x40, RZ ;  /* 0x0000004003037824 */ /* 0x000fe200078e00ff */
[----:B------:R-:W-:Y:S01]  /*1bd0*/  R2UR UR11, R16 ;  /* 0x00000000100b72ca */ /* 0x000fe200000e0000 */
[----:B------:R-:W-:-:S03]  /*1be0*/  UMOV UR28, URZ ;  /* 0x000000ff001c7c82 */ /* 0x000fc60008000000 */
[----:B------:R-:W-:-:S03]  /*1bf0*/  R2UR UR34, R3 ;  /* 0x00000000032272ca */ /* 0x000fc600000e0000 */
[----:B------:R1:W2:Y:S01]  /*1c00*/  SYNCS.PHASECHK.TRANS64.TRYWAIT P0, [UR8+0x68], R2 ;  /* 0x00006802ff0075a7 */ /* 0x0002a20008001108 */
[----:B------:R-:W-:-:S09]  /*1c10*/  R2UR UR8, R20 ;  /* 0x00000000140872ca */ /* 0x000fd200000e0000 */
[----:B------:R-:W-:-:S04]  /*1c20*/  ULOP3.LUT UR34, UR9, 0xffffff80, UR34, 0xf8, !UPT ;  /* 0xffffff8009227892 */ /* 0x000fc8000f8ef822 */
[----:B------:R-:W-:Y:S01]  /*1c30*/  ULEA UR11, UR8, UR11, 0x7 ;  /* 0x0000000b080b7291 */ /* 0x000fe2000f8e38ff */
[----:B------:R-:W-:Y:S11]  /*1c40*/  BRA.U !UP0, `(.L_x_26) ;  /* 0x0000000108c87547 */ /* 0x000ff6000b800000 */
[----:B------:R-:W-:Y:S01]  /*1c50*/  UMOV UR16, UR24 ;  /* 0x0000001800107c82 */ /* 0x000fe20008000000 */
[----:B------:R-:W-:Y:S01]  /*1c60*/  UMOV UR20, UR26 ;  /* 0x0000001a00147c82 */ /* 0x000fe20008000000 */
[----:B------:R-:W-:Y:S01]  /*1c70*/  UMOV UR10, URZ ;  /* 0x000000ff000a7c82 */ /* 0x000fe20008000000 */
[----:B------:R-:W-:-:S05]  /*1c80*/  UMOV UR35, UR5 ;  /* 0x0000000500237c82 */ /* 0x000fca0008000000 */
.L_x_32:
[----:B------:R-:W-:Y:S01]  /*1c90*/  ULEA UR33, UR20, UR6, 0x3 ;  /* 0x0000000614217291 */ /* 0x000fe2000f8e18ff */
[----:B------:R-:W-:Y:S01]  /*1ca0*/  @P5 MOV R3, 0x8000 ;  /* 0x0000800000035802 */ /* 0x000fe20000000f00 */
[----:B-12---:R-:W-:Y:S10]  /*1cb0*/  @P0 BRA `(.L_x_27) ;  /* 0x00000000000c0947 */ /* 0x006ff40003800000 */
[----:B------:R-:W-:-:S04]  /*1cc0*/  SHF.L.U32 R5, R15, 0x1f, RZ ;  /* 0x0000001f0f057819 */ /* 0x000fc800000006ff */
[----:B------:R-:W2:Y:S02]  /*1cd0*/  SYNCS.PHASECHK.TRANS64.TRYWAIT P0, [UR33+0x68], R5 ;  /* 0x00006805ff0075a7 */ /* 0x000ea40008001121 */
[----:B--2---:R-:W-:Y:S05]  /*1ce0*/  @!P0 BRA `(.L_x_28) ;  /* 0x0000007000d88947 */ /* 0x004fea0003800000 */
.L_x_27:
[----:B------:R2:W-:Y:S01]  /*1cf0*/  @P5 SYNCS.ARRIVE.TRANS64 RZ, [UR33], R3 ;  /* 0x00000003ffff59a7 */ /* 0x0005e20008000021 */
[----:B------:R-:W-:Y:S02]  /*1d00*/  ULOP3.LUT UR8, UR25, 0x2, URZ, 0xfc, !UPT ;  /* 0x0000000219087892 */ /* 0x000fe4000f8efcff */
[----:B------:R-:W-:Y:S02]  /*1d10*/  UIADD3 UR16, UPT, UPT, UR16, 0x1, URZ ;  /* 0x0000000110107890 */ /* 0x000fe4000fffe0ff */
[----:B------:R-:W-:Y:S02]  /*1d20*/  UISETP.NE.AND UP0, UPT, UR8, 0x2, UPT ;  /* 0x000000020800788c */ /* 0x000fe4000bf05270 */
[----:B------:R-:W-:-:S07]  /*1d30*/  UISETP.NE.AND UP2, UPT, UR16, 0x1, UPT ;  /* 0x000000011000788c */ /* 0x000fce000bf45270 */
[----:B------:R-:W-:Y:S05]  /*1d40*/  BRA.U UP0, `(.L_x_29) ;  /* 0x0000000100047547 */ /* 0x000fea000b800000 */
[----:B------:R-:W-:Y:S05]  /*1d50*/  BPT.TRAP 0x1 ;  /* 0x000000040000795c */ /* 0x000fea0000300000 */
.L_x_29:
[----:B------:R-:W-:Y:S04]  /*1d60*/  BSSY.RECONVERGENT B0, `(.L_x_30) ;  /* 0x0000003000007945 */ /* 0x000fe80003800200 */
[----:B------:R-:W-:Y:S05]  /*1d70*/  @!P4 BRA `(.L_x_31) ;  /* 0x000000000004c947 */ /* 0x000fea0003800000 */
[----:B------:R-:W-:Y:S05]  /*1d80*/  BPT.TRAP 0x1 ;  /* 0x000000040000795c */ /* 0x000fea0000300000 */
.L_x_31:
[----:B------:R-:W-:Y:S05]  /*1d90*/  BSYNC.RECONVERGENT B0 ;  /* 0x0000000000007941 */ /* 0x000fea0003800200 */
.L_x_30:
[----:B------:R-:W-:Y:S02]  /*1da0*/  UIADD3 UR26, UPT, UPT, UR20, 0x1, URZ ;  /* 0x00000001141a7890 */ /* 0x000fe4000fffe0ff */
[----:B------:R-:W-:Y:S02]  /*1db0*/  UIADD3 UR38, UP1, UPT, UR22, 0x80, URZ ;  /* 0x0000008016267890 */ /* 0x000fe4000ff3e0ff */
[----:B------:R-:W-:Y:S02]  /*1dc0*/  UISETP.NE.AND UP0, UPT, UR26, 0xd, UPT ;  /* 0x0000000d1a00788c */ /* 0x000fe4000bf05270 */
[----:B------:R-:W-:Y:S02]  /*1dd0*/  ULOP3.LUT UR33, UR33, 0xfefffff8, URZ, 0xc0, !UPT ;  /* 0xfefffff821217892 */ /* 0x000fe4000f8ec0ff */
[----:B------:R-:W-:Y:S02]  /*1de0*/  USEL UR9, URZ, 0x1, UP0 ;  /* 0x00000001ff097887 */ /* 0x000fe40008000000 */
[----:B------:R-:W-:-:S02]  /*1df0*/  USEL UR26, UR26, URZ, UP0 ;  /* 0x000000ff1a1a7287 */ /* 0x000fc40008000000 */
[----:B------:R-:W-:Y:S02]  /*1e00*/  UIADD3 UR30, UP0, UPT, UR22, 0x180, URZ ;  /* 0x00000180161e7890 */ /* 0x000fe4000ff1e0ff */
[----:B------:R-:W-:Y:S01]  /*1e10*/  ULEA UR8, UR26, UR6, 0x3 ;  /* 0x000000061a087291 */ /* 0x000fe2000f8e18ff */
[----:B------:R-:W-:Y:S01]  /*1e20*/  LOP3.LUT R15, R15, UR9, RZ, 0x3c, !PT ;  /* 0x000000090f0f7c12 */ /* 0x000fe2000f8e3cff */
[----:B------:R-:W-:Y:S02]  /*1e30*/  UIADD3.X UR39, UPT, UPT, URZ, UR23, URZ, UP1, !UPT ;  /* 0x00000017ff277290 */ /* 0x000fe40008ffe4ff */
[----:B------:R-:W-:Y:S01]  /*1e40*/  UPRMT UR17, URZ, 0x5410, UR4 ;  /* 0x00005410ff117896 */ /* 0x000fe20008000004 */
[----:B-1----:R-:W-:Y:S01]  /*1e50*/  SHF.L.U32 R2, R15, 0x1f, RZ ;  /* 0x0000001f0f027819 */ /* 0x002fe200000006ff */
[----:B------:R-:W-:Y:S01]  /*1e60*/  UIADD3.X UR31, UPT, UPT, URZ, UR23, URZ, UP0, !UPT ;  /* 0x00000017ff1f7290 */ /* 0x000fe200087fe4ff */
[----:B------:R-:W-:Y:S02]  /*1e70*/  UMOV UR18, 0x0 ;  /* 0x0000000000127882 */ /* 0x000fe40000000000 */
[----:B------:R4:W1:Y:S01]  /*1e80*/  SYNCS.PHASECHK.TRANS64.TRYWAIT P0, [UR8+0x68], R2 ;  /* 0x00006802ff0075a7 */ /* 0x0008620008001108 */
[----:B------:R-:W-:Y:S01]  /*1e90*/  USHF.L.U32 UR8, UR20, 0xd, URZ ;  /* 0x0000000d14087899 */ /* 0x000fe200080006ff */
[----:B------:R-:W-:Y:S01]  /*1ea0*/  UMOV UR19, 0x10000000 ;  /* 0x1000000000137882 */ /* 0x000fe20000000000 */
[----:B------:R-:W-:-:S02]  /*1eb0*/  UMOV UR12, UR36 ;  /* 0x00000024000c7c82 */ /* 0x000fc40008000000 */
[----:B------:R-:W-:Y:S02]  /*1ec0*/  ULEA UR32, UR7, UR8, 0x1 ;  /* 0x0000000807207291 */ /* 0x000fe4000f8e08ff */
[----:B------:R-:W-:Y:S02]  /*1ed0*/  UIADD3 UR8, UPT, UPT, UR6, 0x1e300, UR8 ;  /* 0x0001e30006087890 */ /* 0x000fe4000fffe008 */
[----:B------:R-:W-:Y:S01]  /*1ee0*/  UIADD3 UR32, UPT, UPT, UR6, 0x4300, UR32 ;  /* 0x0000430006207890 */ /* 0x000fe2000fffe020 */
[----:B------:R-:W-:Y:S01]  /*1ef0*/  UMOV UR9, UR33 ;  /* 0x0000002100097c82 */ /* 0x000fe20008000000 */
[----:B------:R-:W-:Y:S01]  /*1f00*/  UMOV UR28, UR21 ;  /* 0x00000015001c7c82 */ /* 0x000fe20008000000 */
[----:B------:R-:W-:-:S06]  /*1f10*/  UMOV UR20, UR26 ;  /* 0x0000001a00147c82 */ /* 0x000fcc0008000000 */
[----:B------:R2:W-:Y:S01]  /*1f20*/  UTMALDG.3D.MULTICAST.2CTA [UR32], [UR38], UR17, desc[UR18] ;  /* 0x00001220260073b4 */ /* 0x0005e20008211811 */
[----:B------:R3:W-:Y:S01]  /*1f30*/  UTMALDG.3D.2CTA [UR8], [UR30], desc[UR18] ;  /* 0x000012081e0075b4 */ /* 0x0007e20008211000 */
[----:B--2---:R-:W-:Y:S02]  /*1f40*/  UIADD3 UR35, UPT, UPT, UR35, 0x40, URZ ;  /* 0x0000004023237890 */ /* 0x004fe4000fffe0ff */
[----:B---3--:R-:W-:Y:S01]  /*1f50*/  UIADD3 UR10, UPT, UPT, UR10, 0x40, URZ ;  /* 0x000000400a0a7890 */ /* 0x008fe2000fffe0ff */
[----:B----4-:R-:W-:Y:S11]  /*1f60*/  BRA.U UP2, `(.L_x_32) ;  /* 0xfffffffd02487547 */ /* 0x010ff6000b83ffff */
.L_x_26:
[----:B------:R-:W-:Y:S01]  /*1f70*/  ULEA UR8, UR26, UR6, 0x3 ;  /* 0x000000061a087291 */ /* 0x000fe2000f8e18ff */
[----:B-1----:R-:W-:Y:S01]  /*1f80*/  SHF.L.U32 R2, R15, 0x1f, RZ ;  /* 0x0000001f0f027819 */ /* 0x002fe200000006ff */
[----:B------:R-:W-:Y:S01]  /*1f90*/  @!P1 SYNCS.ARRIVE.TRANS64.A1T0 RZ, [UR6+0x118], RZ ;  /* 0x000118ffffff99a7 */ /* 0x000fe20008100006 */
[----:B------:R-:W-:-:S06]  /*1fa0*/  UISETP.GT.AND UP0, UPT, UR15, UR14, UPT ;  /* 0x0000000e0f00728c */ /* 0x000fcc000bf04270 */
[----:B--2---:R1:W2:Y:S03]  /*1fb0*/  SYNCS.PHASECHK.TRANS64.TRYWAIT P0, [UR8+0x68], R2 ;  /* 0x00006802ff0075a7 */ /* 0x0042a60008001108 */
[----:B------:R-:W-:Y:S05]  /*1fc0*/  BRA.U !UP0, `(.L_x_33) ;  /* 0x0000000108c47547 */ /* 0x000fea000b800000 */
[----:B------:R-:W-:Y:S01]  /*1fd0*/  UIADD3 UR29, UPT, UPT, UR27, UR28, URZ ;  /* 0x0000001c1b1d7290 */ /* 0x000fe2000fffe0ff */
[----:B------:R-:W-:-:S11]  /*1fe0*/  UMOV UR31, UR26 ;  /* 0x0000001a001f7c82 */ /* 0x000fd60008000000 */
.L_x_39:
[----:B------:R-:W-:Y:S01]  /*1ff0*/  ULEA UR17, UR31, UR6, 0x3 ;  /* 0x000000061f117291 */ /* 0x000fe2000f8e18ff */
[----:B--2---:R-:W-:Y:S01]  /*2000*/  @P5 MOV R3, 0x8000 ;  /* 0x0000800000035802 */ /* 0x004fe20000000f00 */
[----:B-12---:R-:W-:Y:S10]  /*2010*/  @P0 BRA `(.L_x_34) ;  /* 0x00000000000c0947 */ /* 0x006ff40003800000 */
[----:B------:R-:W-:-:S04]  /*2020*/  SHF.L.U32 R5, R15, 0x1f, RZ ;  /* 0x0000001f0f057819 */ /* 0x000fc800000006ff */
[----:B------:R-:W2:Y:S02]  /*2030*/  SYNCS.PHASECHK.TRANS64.TRYWAIT P0, [UR17+0x68], R5 ;  /* 0x00006805ff0075a7 */ /* 0x000ea40008001111 */
[----:B--2---:R-:W-:Y:S05]  /*2040*/  @!P0 BRA `(.L_x_35) ;  /* 0x0000007000188947 */ /* 0x004fea0003800000 */
.L_x_34:
[----:B------:R2:W-:Y:S01]  /*2050*/  @P5 SYNCS.ARRIVE.TRANS64 RZ, [UR17], R3 ;  /* 0x00000003ffff59a7 */ /* 0x0005e20008000011 */
[----:B------:R-:W-:-:S04]  /*2060*/  ULOP3.LUT UR8, UR25, 0x2, URZ, 0xfc, !UPT ;  /* 0x0000000219087892 */ /* 0x000fc8000f8efcff */
[----:B------:R-:W-:-:S09]  /*2070*/  UISETP.NE.AND UP0, UPT, UR8, 0x2, UPT ;  /* 0x000000020800788c */ /* 0x000fd2000bf05270 */
[----:B------:R-:W-:Y:S05]  /*2080*/  BRA.U UP0, `(.L_x_36) ;  /* 0x0000000100047547 */ /* 0x000fea000b800000 */
[----:B------:R-:W-:Y:S05]  /*2090*/  BPT.TRAP 0x1 ;  /* 0x000000040000795c */ /* 0x000fea0000300000 */
.L_x_36:
[----:B------:R-:W-:Y:S04]  /*20a0*/  BSSY.RECONVERGENT B0, `(.L_x_37) ;  /* 0x0000003000007945 */ /* 0x000fe80003800200 */
[----:B------:R-:W-:Y:S05]  /*20b0*/  @!P4 BRA `(.L_x_38) ;  /* 0x000000000004c947 */ /* 0x000fea0003800000 */
[----:B------:R-:W-:Y:S05]  /*20c0*/  BPT.TRAP 0x1 ;  /* 0x000000040000795c */ /* 0x000fea0000300000 */
.L_x_38:
[----:B------:R-:W-:Y:S05]  /*20d0*/  BSYNC.RECONVERGENT B0 ;  /* 0x0000000000007941 */ /* 0x000fea0003800200 */
.L_x_37:
[----:B------:R-:W-:Y:S02]  /*20e0*/  UIADD3 UR26, UPT, UPT, UR31, 0x1, URZ ;  /* 0x000000011f1a7890 */ /* 0x000fe4000fffe0ff */
[----:B------:R-:W-:Y:S02]  /*20f0*/  UIADD3 UR40, UP1, UPT, UR22, 0x80, URZ ;  /* 0x0000008016287890 */ /* 0x000fe4000ff3e0ff */
[----:B------:R-:W-:Y:S02]  /*2100*/  UISETP.NE.AND UP0, UPT, UR26, 0xd, UPT ;  /* 0x0000000d1a00788c */ /* 0x000fe4000bf05270 */
[----:B------:R-:W-:Y:S02]  /*2110*/  USHF.L.U32 UR10, UR28, 0x6, URZ ;  /* 0x000000061c0a7899 */ /* 0x000fe400080006ff */
[----:B------:R-:W-:Y:S02]  /*2120*/  USEL UR9, URZ, 0x1, UP0 ;  /* 0x00000001ff097887 */ /* 0x000fe40008000000 */
[----:B------:R-:W-:-:S02]  /*2130*/  USEL UR26, UR26, URZ, UP0 ;  /* 0x000000ff1a1a7287 */ /* 0x000fc40008000000 */
[----:B------:R-:W-:Y:S02]  /*2140*/  UIADD3 UR38, UP0, UPT, UR22, 0x180, URZ ;  /* 0x0000018016267890 */ /* 0x000fe4000ff1e0ff */
[----:B------:R-:W-:Y:S01]  /*2150*/  ULEA UR8, UR26, UR6, 0x3 ;  /* 0x000000061a087291 */ /* 0x000fe2000f8e18ff */
[----:B------:R-:W-:Y:S01]  /*2160*/  LOP3.LUT R15, R15, UR9, RZ, 0x3c, !PT ;  /* 0x000000090f0f7c12 */ /* 0x000fe2000f8e3cff */
[----:B------:R-:W-:Y:S02]  /*2170*/  ULOP3.LUT UR17, UR17, 0xfefffff8, URZ, 0xc0, !UPT ;  /* 0xfefffff811117892 */ /* 0x000fe4000f8ec0ff */
[----:B------:R-:W-:Y:S01]  /*2180*/  UIADD3 UR19, UPT, UPT, UR5, UR10, URZ ;  /* 0x0000000a05137290 */ /* 0x000fe2000fffe0ff */
[----:B-1----:R-:W-:Y:S01]  /*2190*/  SHF.L.U32 R2, R15, 0x1f, RZ ;  /* 0x0000001f0f027819 */ /* 0x002fe200000006ff */
[----:B------:R-:W-:Y:S02]  /*21a0*/  UIADD3.X UR41, UPT, UPT, URZ, UR23, URZ, UP1, !UPT ;  /* 0x00000017ff297290 */ /* 0x000fe40008ffe4ff */
[----:B------:R-:W-:Y:S01]  /*21b0*/  UPRMT UR30, URZ, 0x5410, UR4 ;  /* 0x00005410ff1e7896 */ /* 0x000fe20008000004 */
[----:B------:R4:W1:Y:S01]  /*21c0*/  SYNCS.PHASECHK.TRANS64.TRYWAIT P0, [UR8+0x68], R2 ;  /* 0x00006802ff0075a7 */ /* 0x0008620008001108 */
[----:B------:R-:W-:-:S02]  /*21d0*/  USHF.L.U32 UR8, UR31, 0xd, URZ ;  /* 0x0000000d1f087899 */ /* 0x000fc400080006ff */
[----:B------:R-:W-:Y:S02]  /*21e0*/  UIADD3.X UR39, UPT, UPT, URZ, UR23, URZ, UP0, !UPT ;  /* 0x00000017ff277290 */ /* 0x000fe400087fe4ff */
[----:B------:R-:W-:Y:S02]  /*21f0*/  ULEA UR16, UR7, UR8, 0x1 ;  /* 0x0000000807107291 */ /* 0x000fe4000f8e08ff */
[----:B------:R-:W-:Y:S02]  /*2200*/  UIADD3 UR8, UPT, UPT, UR6, 0x1e300, UR8 ;  /* 0x0001e30006087890 */ /* 0x000fe4000fffe008 */
[----:B------:R-:W-:Y:S01]  /*2210*/  UIADD3 UR16, UPT, UPT, UR6, 0x4300, UR16 ;  /* 0x0000430006107890 */ /* 0x000fe2000fffe010 */
[----:B------:R-:W-:Y:S01]  /*2220*/  UMOV UR32, 0x0 ;  /* 0x0000000000207882 */ /* 0x000fe20000000000 */
[----:B------:R-:W-:Y:S01]  /*2230*/  UMOV UR33, 0x10000000 ;  /* 0x1000000000217882 */ /* 0x000fe20000000000 */
[----:B------:R-:W-:Y:S01]  /*2240*/  UMOV UR18, UR34 ;  /* 0x0000002200127c82 */ /* 0x000fe20008000000 */
[----:B------:R-:W-:Y:S01]  /*2250*/  UMOV UR20, UR36 ;  /* 0x0000002400147c82 */ /* 0x000fe20008000000 */
[----:B------:R-:W-:Y:S01]  /*2260*/  UMOV UR12, UR36 ;  /* 0x00000024000c7c82 */ /* 0x000fe20008000000 */
[----:B------:R-:W-:Y:S01]  /*2270*/  UMOV UR9, UR17 ;  /* 0x0000001100097c82 */ /* 0x000fe20008000000 */
[----:B------:R-:W-:-:S02]  /*2280*/  UIADD3 UR28, UPT, UPT, UR28, 0x1, URZ ;  /* 0x000000011c1c7890 */ /* 0x000fc4000fffe0ff */
[----:B------:R4:W-:Y:S01]  /*2290*/  UTMALDG.3D.MULTICAST.2CTA [UR16], [UR40], UR30, desc[UR32] ;  /* 0x00002010280073b4 */ /* 0x0009e2000821181e */
[----:B------:R-:W-:Y:S01]  /*22a0*/  UMOV UR31, UR26 ;  /* 0x0000001a001f7c82 */ /* 0x000fe20008000000 */
[----:B------:R-:W-:Y:S01]  /*22b0*/  UISETP.NE.AND UP0, UPT, UR28, UR29, UPT ;  /* 0x0000001d1c00728c */ /* 0x000fe2000bf05270 */
[----:B------:R4:W-:Y:S08]  /*22c0*/  UTMALDG.3D.2CTA [UR8], [UR38], desc[UR32] ;  /* 0x00002008260075b4 */ /* 0x0009f00008211000 */
[----:B----4-:R-:W-:Y:S05]  /*22d0*/  BRA.U UP0, `(.L_x_39) ;  /* 0xfffffffd00447547 */ /* 0x010fea000b83ffff */
.L_x_33:
[----:B-1----:R-:W-:Y:S01]  /*22e0*/  LEA R2, R14, UR6, 0x3 ;  /* 0x000000060e027c11 */ /* 0x002fe2000f8e18ff */
[----:B------:R-:W-:Y:S01]  /*22f0*/  NOP ;  /* 0x0000000000007918 */ /* 0x000fe20000000000 */
[----:B--2---:R-:W-:Y:S02]  /*2300*/  SHF.L.U32 R3, R12, 0x1f, RZ ;  /* 0x0000001f0c037819 */ /* 0x004fe400000006ff */
[----:B------:R-:W-:Y:S02]  /*2310*/  LEA R4, R14, UR6, 0x4 ;  /* 0x000000060e047c11 */ /* 0x000fe4000f8e20ff */
[----:B------:R-:W1:Y:S02]  /*2320*/  SYNCS.PHASECHK.TRANS64.TRYWAIT P0, [R2+URZ+0x120], R3 ;  /* 0x00012003020075a7 */ /* 0x000e6400080011ff */
[----:B-1----:R-:W-:Y:S05]  /*2330*/  @!P0 BRA `(.L_x_40) ;  /* 0x0000006c00748947 */ /* 0x002fea0003800000 */
.L_x_162:
[----:B------:R-:W2:Y:S01]  /*2340*/  LDS.128 R4, [R4+0x1b0] ;  /* 0x0001b00004047984 */ /* 0x000ea20000000c00 */
[----:B------:R-:W-:Y:S01]  /*2350*/  ISETP.GE.AND P0, PT, R26, 0x1, PT ;  /* 0x000000011a00780c */ /* 0x000fe20003f06270 */
[----:B-1----:R-:W-:Y:S01]  /*2360*/  VIADD R2, R2, 0x130 ;  /* 0x0000013002027836 */ /* 0x002fe20000000000 */
[----:B------:R-:W-:Y:S01]  /*2370*/  @!PT LDS RZ, [RZ] ;  /* 0x00000000fffff984 */ /* 0x000fe20000000800 */
[----:B------:R-:W-:Y:S01]  /*2380*/  @!PT LDS RZ, [RZ] ;  /* 0x00000000fffff984 */ /* 0x000fe20000000800 */
[----:B------:R-:W-:Y:S01]  /*2390*/  @!PT LDS RZ, [RZ] ;  /* 0x00000000fffff984 */ /* 0x000fe20000000800 */
[----:B------:R-:W-:Y:S01]  /*23a0*/  @!PT LDS RZ, [RZ] ;  /* 0x00000000fffff984 */ /* 0x000fe20000000800 */
[----:B------:R1:W-:Y:S06]  /*23b0*/  MEMBAR.ALL.CTA ;  /* 0x0000000000007992 */ /* 0x0003ec0000008000 */
[----:B-1----:R-:W1:Y:S01]  /*23c0*/  FENCE.VIEW.ASYNC.S ;  /* 0x00000000000073c6 */ /* 0x002e620000000000 */
[----:B------:R-:W-:-:S04]  /*23d0*/  PRMT R2, RZ, 0x654, R2 ;  /* 0x00000654ff027816 */ /* 0x000fc80000000002 */
[----:B-1----:R1:W-:Y:S01]  /*23e0*/  SYNCS.ARRIVE.TRANS64.RED.A1T0 RZ, [R2+URZ], RZ ;  /* 0x000000ff02ff79a7 */ /* 0x0023e200081004ff */
[----:B--2---:R-:W-:-:S13]  /*23f0*/  LOP3.LUT P2, RZ, R6, 0x1, RZ, 0xc0, !PT ;  /* 0x0000000106ff7812 */ /* 0x004fda000784c0ff */
[----:B------:R-:W-:Y:S01]  /*2400*/  @P2 SHF.R.U32.HI R3, RZ, 0x10, R5 ;  /* 0x00000010ff032819 */ /* 0x000fe20000011605 */
[----:B------:R-:W-:Y:S01]  /*2410*/  VOTEU.ANY UP0, P2 ;  /* 0x0000000000ff7886 */ /* 0x000fe20001000100 */
[----:B------:R-:W-:Y:S02]  /*2420*/  @P2 MOV R13, R4 ;  /* 0x00000004000d2202 */ /* 0x000fe40000000f00 */
[----:B------:R-:W-:Y:S02]  /*2430*/  @P2 R2UR.BROADCAST UR8, R3 ;  /* 0x00000000030822ca */ /* 0x000fe400008e0000 */
[----:B------:R-:W-:-:S11]  /*2440*/  @P2 LOP3.LUT R11, R5, 0xffff, RZ, 0xc0, !PT ;  /* 0x0000ffff050b2812 */ /* 0x000fd600078ec0ff */
[----:B------:R-:W-:Y:S01]  /*2450*/  @UP0 UMOV UR36, UR8 ;  /* 0x0000000800240c82 */ /* 0x000fe20008000000 */
[----:B-1----:R-:W-:Y:S05]  /*2460*/  @!P0 BRA `(.L_x_41) ;  /* 0x0000000000b88947 */ /* 0x002fea0003800000 */
[----:B------:R-:W3:Y:S01]  /*2470*/  LDC.64 R4, c[0x0][0xb18] ;  /* 0x0002c600ff047b82 */ /* 0x000ee20000000a00 */
[----:B------:R-:W-:-:S07]  /*2480*/  ISETP.NE.AND P3, PT, R26, 0x1, PT ;  /* 0x000000011a00780c */ /* 0x000fce0003f65270 */
[----:B------:R-:W1:Y:S08]  /*2490*/  LDC.64 R6, c[0x0][0xb10] ;  /* 0x0002c400ff067b82 */ /* 0x000e700000000a00 */
[----:B------:R-:W2:Y:S08]  /*24a0*/  LDC R17, c[0x0][0xb20] ;  /* 0x0002c800ff117b82 */ /* 0x000eb00000000800 */
[----:B------:R-:W4:Y:S01]  /*24b0*/  LDC R18, c[0x0][0xb0c] ;  /* 0x0002c300ff127b82 */ /* 0x000f220000000800 */
[----:B---3--:R-:W-:Y:S01]  /*24c0*/  IMAD.HI.U32 R22, R0, R5, RZ ;  /* 0x0000000500167227 */ /* 0x008fe200078e00ff */
[----:B------:R-:W-:-:S06]  /*24d0*/  ISETP.NE.AND P0, PT, R4, 0x1, PT ;  /* 0x000000010400780c */ /* 0x000fcc0003f05270 */
[----:B------:R-:W3:Y:S01]  /*24e0*/  LDC.64 R2, c[0x0][0xb28] ;  /* 0x0002ca00ff027b82 */ /* 0x000ee20000000a00 */
[----:B-1----:R-:W-:-:S04]  /*24f0*/  IMAD.HI.U32 R20, R9, R6, RZ ;  /* 0x0000000609147227 */ /* 0x002fc800078e00ff */
[----:B------:R-:W-:Y:S01]  /*2500*/  IMAD.HI.U32 R24, R13, R6, RZ ;  /* 0x000000060d187227 */ /* 0x000fe200078e00ff */
[----:B------:R-:W-:Y:S02]  /*2510*/  SHF.R.U32.HI R20, RZ, R7, R20 ;  /* 0x00000007ff147219 */ /* 0x000fe40000011614 */
[----:B--2---:R-:W-:Y:S01]  /*2520*/  SHF.R.U32.HI R19, RZ, R17, R22 ;  /* 0x00000011ff137219 */ /* 0x004fe20000011616 */
[----:B------:R-:W-:Y:S01]  /*2530*/  IMAD.HI.U32 R22, R11, R5, RZ ;  /* 0x000000050b167227 */ /* 0x000fe200078e00ff */
[----:B------:R-:W-:Y:S02]  /*2540*/  SHF.R.U32.HI R24, RZ, R7, R24 ;  /* 0x00000007ff187219 */ /* 0x000fe40000011618 */
[----:B------:R-:W-:Y:S02]  /*2550*/  SEL R19, R0, R19, !P0 ;  /* 0x0000001300137207 */ /* 0x000fe40004000000 */
[----:B------:R-:W-:Y:S02]  /*2560*/  SHF.R.U32.HI R22, RZ, R17, R22 ;  /* 0x00000011ff167219 */ /* 0x000fe40000011616 */
[----:B----4-:R-:W-:-:S02]  /*2570*/  ISETP.NE.AND P1, PT, R18, 0x1, PT ;  /* 0x000000011200780c */ /* 0x010fc40003f25270 */
[----:B------:R-:W-:Y:S02]  /*2580*/  SEL R5, R11, R22, !P0 ;  /* 0x000000160b057207 */ /* 0x000fe40004000000 */
[----:B------:R-:W-:Y:S02]  /*2590*/  SEL R21, R9, R20, !P1 ;  /* 0x0000001409157207 */ /* 0x000fe40004800000 */
[----:B------:R-:W-:Y:S01]  /*25a0*/  SEL R7, R13, R24, !P1 ;  /* 0x000000180d077207 */ /* 0x000fe20004800000 */
[----:B---3--:R-:W-:Y:S01]  /*25b0*/  IMAD.HI.U32 R20, R19, R2, RZ ;  /* 0x0000000213147227 */ /* 0x008fe200078e00ff */
[----:B------:R-:W-:-:S03]  /*25c0*/  IADD3 R17, PT, PT, -R5, RZ, RZ ;  /* 0x000000ff05117210 */ /* 0x000fc60007ffe1ff */
        /* <DEDUP_REMOVED lines=11> */
[----:B------:R-:W-:-:S04]  /*2680*/  @!P0 IMAD.HI.U32 R20, R7, R2, RZ ;  /* 0x0000000207148227 */ /* 0x000fc800078e00ff */
[----:B------:R-:W-:Y:S01]  /*2690*/  IMAD.MOV R2, RZ, RZ, -R6 ;  /* 0x000000ffff027224 */ /* 0x000fe200078e0a06 */
[----:B------:R-:W-:-:S03]  /*26a0*/  @!P0 SHF.R.U32.HI R20, RZ, R3, R20 ;  /* 0x00000003ff148219 */ /* 0x000fc60000011614 */
[----:B------:R-:W-:Y:S01]  /*26b0*/  IMAD R2, R26, R2, R5 ;  /* 0x000000021a027224 */ /* 0x000fe200078e0205 */
        /* <DEDUP_REMOVED lines=9> */
.L_x_41:
[----:B------:R-:W1:Y:S02]  /*2750*/  LDCU UR8, c[0x0][0xb30] ;  /* 0x00016600ff0877ac */ /* 0x000e640008000800 */
[----:B-1----:R-:W-:-:S09]  /*2760*/  UISETP.NE.AND UP0, UPT, UR8, 0x1, UPT ;  /* 0x000000010800788c */ /* 0x002fd2000bf05270 */
[----:B------:R-:W-:Y:S05]  /*2770*/  BRA.U UP0, `(.L_x_42) ;  /* 0x0000000100407547 */ /* 0x000fea000b800000 */
[----:B------:R-:W1:Y:S08]  /*2780*/  LDC.64 R4, c[0x0][0xb10] ;  /* 0x0002c400ff047b82 */ /* 0x000e700000000a00 */
[----:B------:R-:W2:Y:S08]  /*2790*/  LDC.64 R2, c[0x0][0xb18] ;  /* 0x0002c600ff027b82 */ /* 0x000eb00000000a00 */
[----:B------:R-:W4:Y:S08]  /*27a0*/  LDC R6, c[0x0][0xb20] ;  /* 0x0002c800ff067b82 */ /* 0x000f300000000800 */
[----:B------:R-:W3:Y:S01]  /*27b0*/  LDC R18, c[0x0][0xb0c] ;  /* 0x0002c300ff127b82 */ /* 0x000ee20000000800 */
[----:B-1----:R-:W-:-:S05]  /*27c0*/  IMAD.HI.U32 R4, R13, R4, RZ ;  /* 0x000000040d047227 */ /* 0x002fca00078e00ff */
[----:B------:R-:W-:Y:S01]  /*27d0*/  SHF.R.U32.HI R4, RZ, R5, R4 ;  /* 0x00000005ff047219 */ /* 0x000fe20000011604 */
[----:B--2---:R-:W-:Y:S01]  /*27e0*/  IMAD.HI.U32 R3, R11, R3, RZ ;  /* 0x000000030b037227 */ /* 0x004fe200078e00ff */
[----:B------:R-:W-:-:S04]  /*27f0*/  ISETP.NE.AND P0, PT, R2, 0x1, PT ;  /* 0x000000010200780c */ /* 0x000fc80003f05270 */
[----:B----4-:R-:W-:-:S04]  /*2800*/  SHF.R.U32.HI R6, RZ, R6, R3 ;  /* 0x00000006ff067219 */ /* 0x010fc80000011603 */
[----:B------:R-:W-:Y:S02]  /*2810*/  SEL R3, R11, R6, !P0 ;  /* 0x000000060b037207 */ /* 0x000fe40004000000 */
[----:B---3--:R-:W-:-:S04]  /*2820*/  ISETP.NE.AND P1, PT, R18, 0x1, PT ;  /* 0x000000011200780c */ /* 0x008fc80003f25270 */
[----:B------:R-:W-:-:S05]  /*2830*/  SEL R4, R13, R4, !P1 ;  /* 0x000000040d047207 */ /* 0x000fca0004800000 */
[----:B------:R-:W-:Y:S02]  /*2840*/  IMAD.IADD R5, R3, 0x1, -R4 ;  /* 0x0000000103057824 */ /* 0x000fe400078e0a04 */
[----:B------:R-:W-:Y:S02]  /*2850*/  IMAD.IADD R3, R4, 0x1, -R3 ;  /* 0x0000000104037824 */ /* 0x000fe400078e0a03 */
[----:B------:R-:W-:Y:S02]  /*2860*/  IMAD R13, R5, R18, R13 ;  /* 0x00000012050d7224 */ /* 0x000fe400078e020d */
[----:B------:R-:W-:-:S07]  /*2870*/  IMAD R11, R3, R2, R11 ;  /* 0x00000002030b7224 */ /* 0x000fce00078e020b */
.L_x_42:
[----:B------:R-:W-:Y:S01]  /*2880*/  VIADD R14, R14, 0x1 ;  /* 0x000000010e0e7836 */ /* 0x000fe20000000000 */
[----:B------:R-:W-:Y:S01]  /*2890*/  PLOP3.LUT P1, PT, PT, PT, PT, 0x80, 0x8 ;  /* 0x000000000008781c */ /* 0x000fe20003f2f070 */
[----:B------:R-:W-:Y:S02]  /*28a0*/  IMAD.IADD R21, R13, 0x1, R64 ;  /* 0x000000010d157824 */ /* 0x000fe400078e0240 */
[----:B------:R-:W-:Y:S01]  /*28b0*/  IMAD.IADD R20, R11, 0x1, R62 ;  /* 0x000000010b147824 */ /* 0x000fe200078e023e */
[----:B------:R-:W-:-:S04]  /*28c0*/  ISETP.NE.AND P0, PT, R14, 0x2, PT ;  /* 0x000000020e00780c */ /* 0x000fc80003f05270 */
[----:B------:R-:W-:Y:S02]  /*28d0*/  SEL R3, RZ, 0x1, P0 ;  /* 0x00000001ff037807 */ /* 0x000fe40000000000 */
[----:B------:R-:W-:Y:S02]  /*28e0*/  SEL R14, R14, RZ, P0 ;  /* 0x000000ff0e0e7207 */ /* 0x000fe40000000000 */
[----:B------:R-:W-:Y:S01]  /*28f0*/  LOP3.LUT R12, R12, R3, RZ, 0x3c, !PT ;  /* 0x000000030c0c7212 */ /* 0x000fe200078e3cff */
[----:B------:R-:W-:Y:S06]  /*2900*/  @P2 BRA `(.L_x_43) ;  /* 0xfffffff000502947 */ /* 0x000fec000383ffff */
[----:B------:R-:W-:Y:S01]  /*2910*/  UIADD3 UR6, UPT, UPT, UR6, 0x68, URZ ;  /* 0x0000006806067890 */ /* 0x000fe2000fffe0ff */
[----:B------:R-:W-:-:S03]  /*2920*/  SHF.L.U32 R3, R15, 0x1f, RZ ;  /* 0x0000001f0f037819 */ /* 0x000fc600000006ff */
[----:B------:R-:W-:-:S09]  /*2930*/  ULEA UR4, UR26, UR6, 0x3 ;  /* 0x000000061a047291 */ /* 0x000fd2000f8e18ff */
[----:B------:R-:W1:Y:S02]  /*2940*/  SYNCS.PHASECHK.TRANS64.TRYWAIT P0, [UR4], R3 ;  /* 0x00000003ff0075a7 */ /* 0x000e640008001104 */
[----:B-1----:R-:W-:Y:S05]  /*2950*/  @!P0 BRA `(.L_x_44) ;  /* 0x0000006800008947 */ /* 0x002fea0003800000 */
.L_x_164:
[----:B------:R-:W-:-:S04]  /*2960*/  UIADD3 UR5, UPT, UPT, UR26, 0x1, URZ ;  /* 0x000000011a057890 */ /* 0x000fc8000fffe0ff */
[----:B------:R-:W-:-:S04]  /*2970*/  UISETP.NE.AND UP0, UPT, UR5, 0xd, UPT ;  /* 0x0000000d0500788c */ /* 0x000fc8000bf05270 */
[----:B------:R-:W-:Y:S02]  /*2980*/  USEL UR7, URZ, 0x1, UP0 ;  /* 0x00000001ff077887 */ /* 0x000fe40008000000 */
[----:B------:R-:W-:-:S04]  /*2990*/  USEL UR5, UR5, URZ, UP0 ;  /* 0x000000ff05057287 */ /* 0x000fc80008000000 */
[----:B------:R-:W-:Y:S01]  /*29a0*/  ULEA UR4, UR5, UR6, 0x3 ;  /* 0x0000000605047291 */ /* 0x000fe2000f8e18ff */
[----:B------:R-:W-:-:S04]  /*29b0*/  LOP3.LUT R2, R15, UR7, RZ, 0x3c, !PT ;  /* 0x000000070f027c12 */ /* 0x000fc8000f8e3cff */
[----:B-1----:R-:W-:-:S04]  /*29c0*/  SHF.L.U32 R3, R2, 0x1f, RZ ;  /* 0x0000001f02037819 */ /* 0x002fc800000006ff */
[----:B------:R-:W1:Y:S02]  /*29d0*/  SYNCS.PHASECHK.TRANS64.TRYWAIT P0, [UR4], R3 ;  /* 0x00000003ff0075a7 */ /* 0x000e640008001104 */
[----:B-1----:R-:W-:Y:S05]  /*29e0*/  @!P0 BRA `(.L_x_45) ;  /* 0x0000006400f48947 */ /* 0x002fea0003800000 */
.L_x_166:
        /* <DEDUP_REMOVED lines=9> */
.L_x_168:
        /* <DEDUP_REMOVED lines=9> */
.L_x_170:
        /* <DEDUP_REMOVED lines=9> */
.L_x_172:
        /* <DEDUP_REMOVED lines=9> */
.L_x_174:
        /* <DEDUP_REMOVED lines=9> */
.L_x_176:
        /* <DEDUP_REMOVED lines=9> */
.L_x_178:
        /* <DEDUP_REMOVED lines=9> */
.L_x_180:
        /* <DEDUP_REMOVED lines=9> */
.L_x_182:
        /* <DEDUP_REMOVED lines=9> */
.L_x_184:
        /* <DEDUP_REMOVED lines=9> */
.L_x_186:
[----:B------:R-:W-:-:S04]  /*2f90*/  UIADD3 UR5, UPT, UPT, UR5, 0x1, URZ ;  /* 0x0000000105057890 */ /* 0x000fc8000fffe0ff */
[----:B------:R-:W-:-:S04]  /*2fa0*/  UISETP.NE.AND UP0, UPT, UR5, 0xd, UPT ;  /* 0x0000000d0500788c */ /* 0x000fc8000bf05270 */
[----:B------:R-:W-:Y:S02]  /*2fb0*/  USEL UR4, URZ, 0x1, UP0 ;  /* 0x00000001ff047887 */ /* 0x000fe40008000000 */
[----:B------:R-:W-:-:S04]  /*2fc0*/  USEL UR5, UR5, URZ, UP0 ;  /* 0x000000ff05057287 */ /* 0x000fc80008000000 */
[----:B------:R-:W-:Y:S01]  /*2fd0*/  ULEA UR5, UR5, UR6, 0x3 ;  /* 0x0000000605057291 */ /* 0x000fe2000f8e18ff */
[----:B-1----:R-:W-:-:S04]  /*2fe0*/  LOP3.LUT R3, R2, UR4, RZ, 0x3c, !PT ;  /* 0x0000000402037c12 */ /* 0x002fc8000f8e3cff */
[----:B------:R-:W-:Y:S01]  /*2ff0*/  SHF.L.U32 R3, R3, 0x1f, RZ ;  /* 0x0000001f03037819 */ /* 0x000fe200000006ff */
[----:B---3--:R-:W-:-:S07]  /*3000*/  IMAD.U32 R0, RZ, RZ, UR5 ;  /* 0x00000005ff007e24 */ /* 0x008fce000f8e00ff */
.L_x_56:
[----:B-1----:R1:W2:Y:S02]  /*3010*/  SYNCS.PHASECHK.TRANS64.TRYWAIT P0, [R0+URZ], R3 ;  /* 0x00000003000075a7 */ /* 0x0022a400080011ff */
[----:B--2---:R-:W-:Y:S05]  /*3020*/  @!P0 NANOSLEEP.SYNCS 0x989680 ;  /* 0x009896800000895d */ /* 0x004fea0003900000 */
[----:B------:R-:W2:Y:S02]  /*3030*/  @!P0 SYNCS.PHASECHK.TRANS64 P0, [R0+URZ], R3 ;  /* 0x00000003000085a7 */ /* 0x000ea400080010ff */
[----:B--2---:R-:W-:Y:S05]  /*3040*/  @P0 EXIT ;  /* 0x000000000000094d */ /* 0x004fea0003800000 */
[----:B------:R-:W-:Y:S05]  /*3050*/  BRA `(.L_x_56) ;  /* 0xfffffffc00ec7947 */ /* 0x000fea000383ffff */
.L_x_23:
[----:B------:R-:W-:-:S04]  /*3060*/  UISETP.NE.AND UP0, UPT, UR37, URZ, UPT ;  /* 0x000000ff2500728c */ /* 0x000fc8000bf05270 */
[----:B------:R-:W-:-:S09]  /*3070*/  UISETP.NE.OR UP0, UPT, UR10, 0x1, UP0 ;  /* 0x000000010a00788c */ /* 0x000fd20008705670 */
[----:B------:R-:W-:Y:S05]  /*3080*/  BRA.U UP0, `(.L_x_57) ;  /* 0x00000005004c7547 */ /* 0x000fea000b800000 */
[----:B------:R-:W-:Y:S01]  /*3090*/  HFMA2 R11, -RZ, RZ, 0, 0 ;  /* 0x00000000ff0b7431 */ /* 0x000fe200000001ff */
[----:B------:R-:W-:Y:S01]  /*30a0*/  ISETP.GE.U32.AND P2, PT, R10, 0x8, PT ;  /* 0x000000080a00780c */ /* 0x000fe20003f46070 */
[----:B------:R-:W-:Y:S01]  /*30b0*/  IMAD.MOV.U32 R12, RZ, RZ, 0x1 ;  /* 0x00000001ff0c7424 */ /* 0x000fe200078e00ff */
[----:B------:R-:W-:Y:S01]  /*30c0*/  CS2R R8, SRZ ;  /* 0x0000000000087805 */ /* 0x000fe2000001ff00 */
[----:B------:R-:W-:Y:S01]  /*30d0*/  IMAD.MOV.U32 R3, RZ, RZ, RZ ;  /* 0x000000ffff037224 */ /* 0x000fe200078e00ff */
[----:B------:R-:W-:Y:S01]  /*30e0*/  UMOV UR4, 0x400 ;  /* 0x0000040000047882 */ /* 0x000fe20000000000 */
[----:B------:R-:W-:Y:S01]  /*30f0*/  UMOV UR6, URZ ;  /* 0x000000ff00067c82 */ /* 0x000fe20008000000 */
[----:B------:R-:W-:-:S12]  /*3100*/  ULEA UR37, UR37, UR4, 0x18 ;  /* 0x0000000425257291 */ /* 0x000fd8000f8ec0ff */
.L_x_61:
[----:B------:R-:W-:Y:S02]  /*3110*/  LEA R0, R3, UR37, 0x3 ;  /* 0x0000002503007c11 */ /* 0x000fe4000f8e18ff */
[----:B------:R-:W-:-:S03]  /*3120*/  SHF.L.U32 R5, R8, 0x1f, RZ ;  /* 0x0000001f08057819 */ /* 0x000fc600000006ff */
[----:B------:R-:W-:Y:S01]  /*3130*/  VIADD R4, R0, 0x190 ;  /* 0x0000019000047836 */ /* 0x000fe20000000000 */
[----:B------:R-:W1:Y:S02]  /*3140*/  SYNCS.PHASECHK.TRANS64.TRYWAIT P0, [R0+URZ+0x180], R5 ;  /* 0x00018005000075a7 */ /* 0x000e6400080011ff */
[----:B-1----:R-:W-:Y:S05]  /*3150*/  @!P0 BRA `(.L_x_58) ;  /* 0x0000006400208947 */ /* 0x002fea0003800000 */
.L_x_187:
[----:B------:R-:W-:Y:S01]  /*3160*/  ULEA UR5, UR6, UR37, 0x3 ;  /* 0x0000002506057291 */ /* 0x000fe2000f8e18ff */
[----:B------:R-:W-:Y:S01]  /*3170*/  PRMT R4, RZ, 0x654, R4 ;  /* 0x00000654ff047816 */ /* 0x000fe20000000004 */
[----:B-1----:R-:W-:Y:S01]  /*3180*/  @!P2 IMAD.MOV.U32 R5, RZ, RZ, 0x10 ;  /* 0x00000010ff05a424 */ /* 0x002fe200078e00ff */
[----:B------:R-:W-:Y:S01]  /*3190*/  SHF.L.U32 R7, R12, 0x1f, RZ ;  /* 0x0000001f0c077819 */ /* 0x000fe200000006ff */
[----:B------:R-:W-:Y:S01]  /*31a0*/  UIADD3 UR4, UPT, UPT, UR5, 0x120, URZ ;  /* 0x0000012005047890 */ /* 0x000fe2000fffe0ff */
[----:B------:R1:W-:Y:S05]  /*31b0*/  SYNCS.ARRIVE.TRANS64.RED.A1T0 RZ, [R4+URZ], RZ ;  /* 0x000000ff04ff79a7 */ /* 0x0003ea00081004ff */
[----:B------:R-:W-:Y:S01]  /*31c0*/  IMAD.U32 R13, RZ, RZ, UR4 ;  /* 0x00000004ff0d7e24 */ /* 0x000fe2000f8e00ff */
[----:B------:R-:W2:Y:S04]  /*31d0*/  SYNCS.PHASECHK.TRANS64.TRYWAIT P0, [UR5+0x130], R7 ;  /* 0x00013007ff0075a7 */ /* 0x000ea80008001105 */
[----:B------:R-:W-:Y:S01]  /*31e0*/  PRMT R13, R10, 0x654, R13 ;  /* 0x000006540a0d7816 */ /* 0x000fe2000000000d */
[----:B-12---:R-:W-:Y:S06]  /*31f0*/  @!P0 BRA `(.L_x_59) ;  /* 0x00000064000c8947 */ /* 0x006fec0003800000 */
.L_x_189:
[----:B------:R-:W-:Y:S01]  /*3200*/  ULEA UR4, UR6, UR37, 0x4 ;  /* 0x0000002506047291 */ /* 0x000fe2000f8e20ff */
[----:B------:R-:W-:Y:S01]  /*3210*/  SEL R2, R13, R2, !P2 ;  /* 0x000000020d027207 */ /* 0x000fe20005000000 */
[----:B------:R-:W-:Y:S01]  /*3220*/  UIADD3 UR5, UPT, UPT, UR5, 0x120, URZ ;  /* 0x0000012005057890 */ /* 0x000fe2000fffe0ff */
[----:B-1----:R-:W-:Y:S01]  /*3230*/  LEA R0, R11, UR37, 0x3 ;  /* 0x000000250b007c11 */ /* 0x002fe2000f8e18ff */
[----:B------:R-:W-:Y:S01]  /*3240*/  UIADD3 UR4, UPT, UPT, UR4, 0x1b0, URZ ;  /* 0x000001b004047890 */ /* 0x000fe2000fffe0ff */
[----:B------:R1:W-:Y:S01]  /*3250*/  @!P2 SYNCS.ARRIVE.TRANS64.RED RZ, [R2+URZ], R5 ;  /* 0x0000000502ffa9a7 */ /* 0x0003e200080004ff */
[----:B------:R-:W-:Y:S01]  /*3260*/  UIADD3 UR6, UPT, UPT, UR6, 0x1, URZ ;  /* 0x0000000106067890 */ /* 0x000fe2000fffe0ff */
[----:B------:R-:W-:-:S03]  /*3270*/  VIADD R3, R3, 0x1 ;  /* 0x0000000103037836 */ /* 0x000fc60000000000 */
[----:B------:R-:W-:Y:S02]  /*3280*/  UISETP.NE.AND UP0, UPT, UR6, 0x2, UPT ;  /* 0x000000020600788c */ /* 0x000fe4000bf05270 */
[----:B------:R-:W-:Y:S01]  /*3290*/  ISETP.NE.AND P0, PT, R3, 0x2, PT ;  /* 0x000000020300780c */ /* 0x000fe20003f05270 */
[----:B------:R-:W-:Y:S06]  /*32a0*/  UGETNEXTWORKID.BROADCAST [UR4], [UR5] ;  /* 0x00000000040073ca */ /* 0x000fec0008000100 */
[----:B------:R-:W-:Y:S02]  /*32b0*/  USEL UR4, URZ, 0x1, UP0 ;  /* 0x00000001ff047887 */ /* 0x000fe40008000000 */
[----:B------:R-:W-:-:S04]  /*32c0*/  USEL UR6, UR6, URZ, UP0 ;  /* 0x000000ff06067287 */ /* 0x000fc80008000000 */
[----:B------:R-:W-:Y:S02]  /*32d0*/  LOP3.LUT R12, R12, UR4, RZ, 0x3c, !PT ;  /* 0x000000040c0c7c12 */ /* 0x000fe4000f8e3cff */
[----:B-1----:R-:W-:-:S04]  /*32e0*/  SHF.L.U32 R5, R9, 0x1f, RZ ;  /* 0x0000001f09057819 */ /* 0x002fc800000006ff */
[----:B------:R-:W1:Y:S02]  /*32f0*/  SYNCS.PHASECHK.TRANS64.TRYWAIT P1, [R0+URZ+0x120], R5 ;  /* 0x00012005000075a7 */ /* 0x000e6400080211ff */
[----:B-1----:R-:W-:Y:S05]  /*3300*/  @!P1 BRA `(.L_x_60) ;  /* 0x0000006000e09947 */ /* 0x002fea0003800000 */
.L_x_190:
[----:B------:R-:W-:Y:S01]  /*3310*/  LEA R4, R11, UR37, 0x4 ;  /* 0x000000250b047c11 */ /* 0x000fe2000f8e20ff */
[----:B-1----:R-:W-:Y:S01]  /*3320*/  VIADD R0, R0, 0x130 ;  /* 0x0000013000007836 */ /* 0x002fe20000000000 */
[----:B------:R-:W-:Y:S01]  /*3330*/  SEL R3, R3, RZ, P0 ;  /* 0x000000ff03037207 */ /* 0x000fe20000000000 */
[----:B------:R-:W-:-:S03]  /*3340*/  VIADD R11, R11, 0x1 ;  /* 0x000000010b0b7836 */ /* 0x000fc60000000000 */
[----:B------:R-:W1:Y:S01]  /*3350*/  LDS.128 R4, [R4+0x1b0] ;  /* 0x0001b00004047984 */ /* 0x000e620000000c00 */
[----:B------:R-:W-:Y:S02]  /*3360*/  PRMT R0, RZ, 0x654, R0 ;  /* 0x00000654ff007816 */ /* 0x000fe40000000000 */
[C---:B------:R-:W-:Y:S01]  /*3370*/  ISETP.NE.AND P1, PT, R11.reuse, 0x2, PT ;  /* 0x000000020b00780c */ /* 0x040fe20003f25270 */
[----:B------:R-:W-:Y:S01]  /*3380*/  @!PT LDS RZ, [RZ] ;  /* 0x00000000fffff984 */ /* 0x000fe20000000800 */
[----:B------:R-:W-:Y:S01]  /*3390*/  @!PT LDS RZ, [RZ] ;  /* 0x00000000fffff984 */ /* 0x000fe20000000800 */
[----:B------:R-:W-:Y:S01]  /*33a0*/  @!PT LDS RZ, [RZ] ;  /* 0x00000000fffff984 */ /* 0x000fe20000000800 */
[----:B------:R-:W-:Y:S01]  /*33b0*/  @!PT LDS RZ, [RZ] ;  /* 0x00000000fffff984 */ /* 0x000fe20000000800 */
[----:B------:R2:W-:Y:S06]  /*33c0*/  MEMBAR.ALL.CTA ;  /* 0x0000000000007992 */ /* 0x0005ec0000008000 */
[----:B--2---:R-:W2:Y:S01]  /*33d0*/  FENCE.VIEW.ASYNC.S ;  /* 0x00000000000073c6 */ /* 0x004ea20000000000 */
[----:B------:R-:W-:Y:S01]  /*33e0*/  SEL R11, R11, RZ, P1 ;  /* 0x000000ff0b0b7207 */ /* 0x000fe20000800000 */
[----:B--2---:R2:W-:Y:S01]  /*33f0*/  SYNCS.ARRIVE.TRANS64.RED.A1T0 RZ, [R0+URZ], RZ ;  /* 0x000000ff00ff79a7 */ /* 0x0045e200081004ff */
[----:B-1----:R-:W-:-:S02]  /*3400*/  LOP3.LUT P3, RZ, R6, 0x1, RZ, 0xc0, !PT ;  /* 0x0000000106ff7812 */ /* 0x002fc4000786c0ff */
[----:B------:R-:W-:-:S04]  /*3410*/  SEL R5, RZ, 0x1, P0 ;  /* 0x00000001ff057807 */ /* 0x000fc80000000000 */
[----:B------:R-:W-:Y:S02]  /*3420*/  LOP3.LUT R8, R8, R5, RZ, 0x3c, !PT ;  /* 0x0000000508087212 */ /* 0x000fe400078e3cff */
[----:B--2---:R-:W-:-:S04]  /*3430*/  SEL R0, RZ, 0x1, P1 ;  /* 0x00000001ff007807 */ /* 0x004fc80000800000 */
[----:B------:R-:W-:Y:S01]  /*3440*/  LOP3.LUT R9, R9, R0, RZ, 0x3c, !PT ;  /* 0x0000000009097212 */ /* 0x000fe200078e3cff */
[----:B------:R-:W-:Y:S06]  /*3450*/  @P3 BRA `(.L_x_61) ;  /* 0xfffffffc002c3947 */ /* 0x000fec000383ffff */
[----:B------:R-:W-:Y:S01]  /*3460*/  ULEA UR5, UR6, UR37, 0x3 ;  /* 0x0000002506057291 */ /* 0x000fe2000f8e18ff */
[----:B------:R-:W-:-:S08]  /*3470*/  SHF.L.U32 R3, R12, 0x1f, RZ ;  /* 0x0000001f0c037819 */ /* 0x000fd000000006ff */
[----:B------:R-:W1:Y:S02]  /*3480*/  SYNCS.PHASECHK.TRANS64 P0, [UR5+0x130], R3 ;  /* 0x00013003ff0075a7 */ /* 0x000e640008001005 */
[----:B-1----:R-:W-:Y:S05]  /*3490*/  @P0 BRA `(.L_x_62) ;  /* 0x0000000000080947 */ /* 0x002fea0003800000 */
[----:B------:R-:W1:Y:S02]  /*34a0*/  SYNCS.PHASECHK.TRANS64.TRYWAIT P0, [UR5+0x130], R3 ;  /* 0x00013003ff0075a7 */ /* 0x000e640008001105 */
[----:B-1----:R-:W-:Y:S05]  /*34b0*/  @!P0 BRA `(.L_x_63) ;  /* 0x0000006000888947 */ /* 0x002fea0003800000 */
.L_x_62:
[----:B------:R-:W-:-:S04]  /*34c0*/  UIADD3 UR4, UPT, UPT, UR6, 0x1, URZ ;  /* 0x0000000106047890 */ /* 0x000fc8000fffe0ff */
[----:B------:R-:W-:-:S04]  /*34d0*/  UISETP.NE.AND UP0, UPT, UR4, 0x2, UPT ;  /* 0x000000020400788c */ /* 0x000fc8000bf05270 */
[----:B------:R-:W-:Y:S02]  /*34e0*/  USEL UR7, URZ, 0x1, UP0 ;  /* 0x00000001ff077887 */ /* 0x000fe40008000000 */
[----:B------:R-:W-:-:S04]  /*34f0*/  USEL UR4, UR4, URZ, UP0 ;  /* 0x000000ff04047287 */ /* 0x000fc80008000000 */
[----:B------:R-:W-:Y:S01]  /*3500*/  ULEA UR4, UR4, UR37, 0x3 ;  /* 0x0000002504047291 */ /* 0x000fe2000f8e18ff */
[----:B-1----:R-:W-:-:S04]  /*3510*/  LOP3.LUT R3, R12, UR7, RZ, 0x3c, !PT ;  /* 0x000000070c037c12 */ /* 0x002fc8000f8e3cff */
[----:B------:R-:W-:-:S04]  /*3520*/  SHF.L.U32 R0, R3, 0x1f, RZ ;  /* 0x0000001f03007819 */ /* 0x000fc800000006ff */
[----:B------:R-:W1:Y:S02]  /*3530*/  SYNCS.PHASECHK.TRANS64 P0, [UR4+0x130], R0 ;  /* 0x00013000ff0075a7 */ /* 0x000e640008001004 */
[----:B-1----:R-:W-:Y:S05]  /*3540*/  @P0 EXIT ;  /* 0x000000000000094d */ /* 0x002fea0003800000 */
[----:B------:R-:W-:Y:S02]  /*3550*/  SHF.L.U32 R3, R3, 0x1f, RZ ;  /* 0x0000001f03037819 */ /* 0x000fe400000006ff */
[----:B------:R-:W-:-:S07]  /*3560*/  MOV R0, UR4 ;  /* 0x0000000400007c02 */ /* 0x000fce0008000f00 */
.L_x_64:
[----:B-1----:R1:W2:Y:S02]  /*3570*/  SYNCS.PHASECHK.TRANS64.TRYWAIT P0, [R0+URZ+0x130], R3 ;  /* 0x00013003000075a7 */ /* 0x0022a400080011ff */
[----:B--2---:R-:W-:Y:S05]  /*3580*/  @!P0 NANOSLEEP.SYNCS 0x989680 ;  /* 0x009896800000895d */ /* 0x004fea0003900000 */
[----:B------:R-:W2:Y:S02]  /*3590*/  @!P0 SYNCS.PHASECHK.TRANS64 P0, [R0+URZ+0x130], R3 ;  /* 0x00013003000085a7 */ /* 0x000ea400080010ff */
[----:B--2---:R-:W-:Y:S05]  /*35a0*/  @P0 EXIT ;  /* 0x000000000000094d */ /* 0x004fea0003800000 */
[----:B------:R-:W-:Y:S05]  /*35b0*/  BRA `(.L_x_64) ;  /* 0xfffffffc00ec7947 */ /* 0x000fea000383ffff */
.L_x_57:
[----:B------:R-:W-:Y:S05]  /*35c0*/  BRA.U UP3, `(.L_x_65) ;  /* 0x0000001103d47547 */ /* 0x000fea000b800000 */
[----:B------:R-:W-:Y:S01]  /*35d0*/  UMOV UR4, 0x40 ;  /* 0x0000004000047882 */ /* 0x000fe20000000000 */
[----:B------:R-:W-:Y:S01]  /*35e0*/  NOP ;  /* 0x0000000000007918 */ /* 0x000fe20000000000 */
[----:B------:R-:W-:Y:S01]  /*35f0*/  ULEA UR4, UR37, UR4, 0x18 ;  /* 0x0000000425047291 */ /* 0x000fe2000f8ec0ff */
[----:B------:R-:W-:Y:S02]  /*3600*/  UMOV UR5, 0x400 ;  /* 0x0000040000057882 */ /* 0x000fe40000000000 */
[----:B------:R-:W-:-:S06]  /*3610*/  ULEA UR37, UR37, UR5, 0x18 ;  /* 0x0000000525257291 */ /* 0x000fcc000f8ec0ff */
[----:B------:R-:W1:Y:S02]  /*3620*/  LDS.U8 R2, [UR4+0x1c] ;  /* 0x00001c04ff027984 */ /* 0x000e640008000000 */
[----:B-1----:R-:W-:-:S13]  /*3630*/  ISETP.NE.AND P0, PT, R2, RZ, PT ;  /* 0x000000ff0200720c */ /* 0x002fda0003f05270 */
[----:B------:R-:W-:Y:S05]  /*3640*/  @P0 BRA `(.L_x_66) ;  /* 0x0000000400080947 */ /* 0x000fea0003800000 */
[----:B------:R-:W-:Y:S02]  /*3650*/  UISETP.NE.U32.AND UP0, UPT, UR9, 0x1, UPT ;  /* 0x000000010900788c */ /* 0x000fe4000bf05070 */
[----:B------:R-:W-:-:S07]  /*3660*/  UIADD3 UR6, UPT, UPT, UR4, 0x8, URZ ;  /* 0x0000000804067890 */ /* 0x000fce000fffe0ff */
[----:B------:R-:W-:Y:S05]  /*3670*/  BRA.U !UP0, `(.L_x_67) ;  /* 0x00000001089c7547 */ /* 0x000fea000b800000 */
[----:B------:R-:W-:Y:S01]  /*3680*/  ELECT P0, URZ, PT ;  /* 0x0000000000ff782f */ /* 0x000fe20003800000 */
[----:B------:R-:W-:-:S12]  /*3690*/  BSSY B0, `(.L_x_67) ;  /* 0x0000025000007945 */ /* 0x000fd80003800000 */
[----:B------:R-:W-:Y:S05]  /*36a0*/  @!P0 BRA `(.L_x_68) ;  /* 0x00000000008c8947 */ /* 0x000fea0003800000 */
[----:B------:R-:W-:-:S05]  /*36b0*/  UMOV UR5, 0x10 ;  /* 0x0000001000057882 */ /* 0x000fca0000000000 */
[----:B------:R-:W-:Y:S04]  /*36c0*/  DEPBAR.LE SB1, 0x36 ;  /* 0x00009d800000791a */ /* 0x000fe80000000000 */
[----:B------:R-:W1:Y:S02]  /*36d0*/  UTCATOMSWS.2CTA.FIND_AND_SET.ALIGN UP1, UR5, UR5 ;  /* 0x00000005000575e3 */ /* 0x000e640008220800 */
[----:B-1----:R-:W-:Y:S01]  /*36e0*/  MOV R11, UR5 ;  /* 0x00000005000b7c02 */ /* 0x002fe20008000f00 */
[----:B------:R-:W-:Y:S06]  /*36f0*/  BRA.U UP1, `(.L_x_69) ;  /* 0x0000000101187547 */ /* 0x000fec000b800000 */
.L_x_70:
[----:B------:R-:W-:Y:S05]  /*3700*/  NANOSLEEP 0x64 ;  /* 0x000000640000795d */ /* 0x000fea0003800000 */
[----:B------:R-:W-:-:S05]  /*3710*/  UMOV UR5, 0x10 ;  /* 0x0000001000057882 */ /* 0x000fca0000000000 */
[----:B------:R-:W-:Y:S04]  /*3720*/  DEPBAR.LE SB1, 0x36 ;  /* 0x00009d800000791a */ /* 0x000fe80000000000 */
[----:B------:R-:W1:Y:S02]  /*3730*/  UTCATOMSWS.2CTA.FIND_AND_SET.ALIGN UP1, UR5, UR5 ;  /* 0x00000005000575e3 */ /* 0x000e640008220800 */
[----:B-1----:R-:W-:Y:S01]  /*3740*/  MOV R11, UR5 ;  /* 0x00000005000b7c02 */ /* 0x002fe20008000f00 */
[----:B------:R-:W-:Y:S05]  /*3750*/  BRA.U !UP1, `(.L_x_70) ;  /* 0xfffffffd09e87547 */ /* 0x000fea000b83ffff */
.L_x_69:
[----:B------:R-:W1:Y:S01]  /*3760*/  LDS R5, [UR4+0x10] ;  /* 0x00001004ff057984 */ /* 0x000e620008000800 */
[----:B------:R-:W-:Y:S01]  /*3770*/  IMAD.U32 R3, RZ, RZ, UR37 ;  /* 0x00000025ff037e24 */ /* 0x000fe2000f8e00ff */
[----:B------:R-:W-:-:S03]  /*3780*/  MOV R2, UR8 ;  /* 0x0000000800027c02 */ /* 0x000fc60008000f00 */
[----:B------:R-:W-:Y:S01]  /*3790*/  VIADD R3, R3, 0x1d0 ;  /* 0x000001d003037836 */ /* 0x000fe20000000000 */
[----:B-1----:R-:W-:-:S04]  /*37a0*/  SHF.L.U32 R5, R5, 0x1f, RZ ;  /* 0x0000001f05057819 */ /* 0x002fc800000006ff */
[----:B------:R-:W1:Y:S02]  /*37b0*/  SYNCS.PHASECHK.TRANS64.TRYWAIT P0, [UR4+0x8], R5 ;  /* 0x00000805ff0075a7 */ /* 0x000e640008001104 */
[----:B-1----:R-:W-:Y:S05]  /*37c0*/  @P0 BRA `(.L_x_71) ;  /* 0x0000000000080947 */ /* 0x002fea0003800000 */
[----:B------:R-:W1:Y:S02]  /*37d0*/  SYNCS.PHASECHK.TRANS64.TRYWAIT P0, [UR4+0x8], R5 ;  /* 0x00000805ff0075a7 */ /* 0x000e640008001104 */
[----:B-1----:R-:W-:Y:S05]  /*37e0*/  @!P0 BRA `(.L_x_72) ;  /* 0x0000005c00d48947 */ /* 0x002fea0003800000 */
.L_x_71:
[----:B-1----:R-:W-:Y:S01]  /*37f0*/  HFMA2 R4, -RZ, RZ, 0, 5.9604644775390625e-08 ;  /* 0x00000001ff047431 */ /* 0x002fe200000001ff */
[----:B------:R-:W-:Y:S01]  /*3800*/  UPRMT UR5, UR8, 0x654, UR6 ;  /* 0x0000065408057896 */ /* 0x000fe20008000006 */
[----:B------:R-:W-:Y:S01]  /*3810*/  IMAD.MOV.U32 R6, RZ, RZ, 0xffff ;  /* 0x0000ffffff067424 */ /* 0x000fe200078e00ff */
[----:B------:R-:W-:Y:S01]  /*3820*/  PRMT R2, R2, 0x654, R3 ;  /* 0x0000065402027816 */ /* 0x000fe20000000003 */
[----:B------:R-:W-:Y:S02]  /*3830*/  IMAD.MOV.U32 R5, RZ, RZ, 0x4 ;  /* 0x00000004ff057424 */ /* 0x000fe400078e00ff */
[----:B------:R-:W-:Y:S01]  /*3840*/  IMAD.SHL.U32 R9, R11, 0x20, RZ ;  /* 0x000000200b097824 */ /* 0x000fe200078e00ff */
[----:B------:R-:W-:Y:S02]  /*3850*/  MOV R3, UR5 ;  /* 0x0000000500037c02 */ /* 0x000fe40008000f00 */
[-C--:B------:R-:W-:Y:S01]  /*3860*/  SHF.L.U32 R7, R6, R11.reuse, RZ ;  /* 0x0000000b06077219 */ /* 0x080fe200000006ff */
[----:B------:R1:W-:Y:S01]  /*3870*/  SYNCS.ARRIVE.TRANS64.RED RZ, [UR5], R5 ;  /* 0x00000005ffff79a7 */ /* 0x0003e20008000405 */
[----:B------:R-:W-:Y:S01]  /*3880*/  SHF.L.U32 R6, R4, R11, RZ ;  /* 0x0000000b04067219 */ /* 0x000fe200000006ff */
[----:B------:R1:W-:Y:S04]  /*3890*/  STS [UR37+0x1d0], R9 ;  /* 0x0001d009ff007988 */ /* 0x0003e80008000825 */
[----:B------:R1:W-:Y:S04]  /*38a0*/  STAS [R2.64], R11 ;  /* 0x0000000b02007dbd */ /* 0x0003e8000c0008ff */
[----:B------:R1:W-:Y:S04]  /*38b0*/  ATOMS.OR RZ, [UR4+0x14], R7 ;  /* 0x00001407ffff798c */ /* 0x0003e8000b000004 */
[----:B------:R1:W-:Y:S04]  /*38c0*/  ATOMS.OR RZ, [UR4+0x18], R6 ;  /* 0x00001806ffff798c */ /* 0x0003e8000b000004 */
[----:B------:R1:W-:Y:S02]  /*38d0*/  ATOMS.XOR RZ, [UR4+0x10], R4 ;  /* 0x00001004ffff798c */ /* 0x0003e4000b800004 */
.L_x_68:
[----:B------:R-:W-:Y:S05]  /*38e0*/  BSYNC B0 ;  /* 0x0000000000007941 */ /* 0x000fea0003800000 */
.L_x_67:
[----:B------:R-:W-:Y:S05]  /*38f0*/  BRA.U UP0, `(.L_x_73) ;  /* 0x00000001006c7547 */ /* 0x000fea000b800000 */
[----:B------:R-:W-:-:S03]  /*3900*/  UMOV UR5, 0xffffffff ;  /* 0xffffffff00057882 */ /* 0x000fc60000000000 */
[----:B------:R-:W-:Y:S05]  /*3910*/  BRA.DIV UR5, `(.L_x_74) ;  /* 0x0000005e05a07947 */ /* 0x000fea000b800000 */
[----:B------:R-:W-:-:S13]  /*3920*/  ELECT P6, URZ, PT ;  /* 0x0000000000ff782f */ /* 0x000fda00038c0000 */
.L_x_194:
[----:B------:R-:W-:Y:S05]  /*3930*/  @!P6 BRA `(.L_x_73) ;  /* 0x00000000005ce947 */ /* 0x000fea0003800000 */
[----:B-1----:R-:W1:Y:S02]  /*3940*/  LDS R3, [UR4+0x10] ;  /* 0x00001004ff037984 */ /* 0x002e640008000800 */
[----:B-1----:R-:W-:-:S04]  /*3950*/  SHF.L.U32 R3, R3, 0x1f, RZ ;  /* 0x0000001f03037819 */ /* 0x002fc800000006ff */
[----:B------:R-:W1:Y:S02]  /*3960*/  SYNCS.PHASECHK.TRANS64.TRYWAIT P0, [UR4+0x8], R3 ;  /* 0x00000803ff0075a7 */ /* 0x000e640008001104 */
[----:B-1----:R-:W-:Y:S05]  /*3970*/  @P0 BRA `(.L_x_75) ;  /* 0x0000000000080947 */ /* 0x002fea0003800000 */
[----:B------:R-:W1:Y:S02]  /*3980*/  SYNCS.PHASECHK.TRANS64.TRYWAIT P0, [UR4+0x8], R3 ;  /* 0x00000803ff0075a7 */ /* 0x000e640008001104 */
[----:B-1----:R-:W-:Y:S05]  /*3990*/  @!P0 BRA `(.L_x_76) ;  /* 0x0000005c00a08947 */ /* 0x002fea0003800000 */
.L_x_75:
[----:B------:R-:W2:Y:S01]  /*39a0*/  LDS R5, [UR37+0x1d0] ;  /* 0x0001d025ff057984 */ /* 0x000ea20008000800 */
[----:B-1----:R-:W-:Y:S02]  /*39b0*/  HFMA2 R2, -RZ, RZ, 0, 5.9604644775390625e-08 ;  /* 0x00000001ff027431 */ /* 0x002fe400000001ff */
[----:B------:R-:W-:Y:S01]  /*39c0*/  IMAD.MOV.U32 R3, RZ, RZ, 0xffff ;  /* 0x0000ffffff037424 */ /* 0x000fe200078e00ff */
[----:B------:R-:W-:Y:S01]  /*39d0*/  UPRMT UR5, UR8, 0x654, UR6 ;  /* 0x0000065408057896 */ /* 0x000fe20008000006 */
[----:B--2---:R-:W-:-:S03]  /*39e0*/  IMAD.SHL.U32 R4, R5, 0x20, RZ ;  /* 0x0000002005047824 */ /* 0x004fc600078e00ff */
[-C--:B------:R-:W-:Y:S02]  /*39f0*/  SHF.L.U32 R3, R3, R5.reuse, RZ ;  /* 0x0000000503037219 */ /* 0x080fe400000006ff */
[----:B------:R-:W-:Y:S01]  /*3a00*/  SHF.L.U32 R5, R2, R5, RZ ;  /* 0x0000000502057219 */ /* 0x000fe200000006ff */
[----:B------:R2:W-:Y:S04]  /*3a10*/  STS [UR37+0x1d0], R4 ;  /* 0x0001d004ff007988 */ /* 0x0005e80008000825 */
[----:B------:R2:W-:Y:S04]  /*3a20*/  ATOMS.OR RZ, [UR4+0x14], R3 ;  /* 0x00001403ffff798c */ /* 0x0005e8000b000004 */
[----:B------:R2:W-:Y:S01]  /*3a30*/  ATOMS.OR RZ, [UR4+0x18], R5 ;  /* 0x00001805ffff798c */ /* 0x0005e2000b000004 */
[----:B------:R-:W-:Y:S03]  /*3a40*/  SYNCS.ARRIVE.TRANS64.RED.A1T0 RZ, [UR5], RZ ;  /* 0x000000ffffff79a7 */ /* 0x000fe60008100405 */
[----:B------:R2:W-:Y:S01]  /*3a50*/  ATOMS.XOR RZ, [UR4+0x10], R2 ;  /* 0x00001002ffff798c */ /* 0x0005e2000b800004 */
[----:B------:R-:W-:Y:S05]  /*3a60*/  BRA `(.L_x_73) ;  /* 0x0000000000107947 */ /* 0x000fea0003800000 */
.L_x_66:
[----:B------:R-:W-:-:S05]  /*3a70*/  MOV R2, 0xffffffff ;  /* 0xffffffff00027802 */ /* 0x000fca0000000f00 */
[----:B------:R1:W-:Y:S02]  /*3a80*/  STS [UR37+0x1d0], R2 ;  /* 0x0001d002ff007988 */ /* 0x0003e40008000825 */
[----:B-1----:R-:W-:Y:S02]  /*3a90*/  MOV R2, 0x3ab0 ;  /* 0x00003ab000027802 */ /* 0x002fe40000000f00 */
[----:B-----5:R-:W-:Y:S05]  /*3aa0*/  CALL.REL.NOINC `($__internal_1_$__cuda_sm10x_tcgen05_guardrail_trap_phase_invalid_during_alloc) ;  /* 0x0000006400747944 */ /* 0x020fea0003c00000 */
.L_x_73:
[----:B------:R-:W-:Y:S05]  /*3ab0*/  WARPSYNC.ALL ;  /* 0x0000000000007948 */ /* 0x000fea0003800000 */
[----:B------:R-:W3:Y:S01]  /*3ac0*/  S2UR UR5, SR_CgaCtaId ;  /* 0x00000000000579c3 */ /* 0x000ee20000008800 */
[----:B------:R-:W-:Y:S01]  /*3ad0*/  UMOV UR4, 0x400 ;  /* 0x0000040000047882 */ /* 0x000fe20000000000 */
[----:B------:R-:W-:-:S06]  /*3ae0*/  NOP ;  /* 0x0000000000007918 */ /* 0x000fcc0000000000 */
[----:B------:R-:W-:Y:S06]  /*3af0*/  BAR.ARV 0x6, 0xa0 ;  /* 0x0182800000007b1d */ /* 0x000fec0000002000 */
[----:B------:R-:W4:Y:S01]  /*3b00*/  LDCU UR6, c[0x0][0x38c] ;  /* 0x00007180ff0677ac */ /* 0x000f220008000800 */
[----:B------:R-:W-:Y:S01]  /*3b10*/  LOP3.LUT R0, R0, 0xffff, RZ, 0xc0, !PT ;  /* 0x0000ffff00007812 */ /* 0x000fe200078ec0ff */
[----:B-1----:R-:W-:Y:S01]  /*3b20*/  IMAD.MOV.U32 R9, RZ, RZ, 0x1 ;  /* 0x00000001ff097424 */ /* 0x002fe200078e00ff */
[----:B------:R-:W-:Y:S01]  /*3b30*/  LOP3.LUT R8, R8, 0xffff, RZ, 0xc0, !PT ;  /* 0x0000ffff08087812 */ /* 0x000fe200078ec0ff */
[----:B------:R-:W-:Y:S01]  /*3b40*/  UMOV UR18, URZ ;  /* 0x000000ff00127c82 */ /* 0x000fe20008000000 */
[----:B------:R-:W-:Y:S01]  /*3b50*/  R2UR UR11, R0 ;  /* 0x00000000000b72ca */ /* 0x000fe200000e0000 */
[----:B------:R-:W-:Y:S01]  /*3b60*/  UMOV UR17, URZ ;  /* 0x000000ff00117c82 */ /* 0x000fe20008000000 */
[----:B------:R-:W-:Y:S01]  /*3b70*/  R2UR UR12, R8 ;  /* 0x00000000080c72ca */ /* 0x000fe200000e0000 */
[----:B------:R-:W-:Y:S01]  /*3b80*/  IMAD.MOV.U32 R8, RZ, RZ, RZ ;  /* 0x000000ffff087224 */ /* 0x000fe200078e00ff */
[----:B------:R-:W-:Y:S01]  /*3b90*/  UMOV UR16, URZ ;  /* 0x000000ff00107c82 */ /* 0x000fe20008000000 */
[----:B---3--:R-:W-:-:S02]  /*3ba0*/  ULEA UR5, UR5, UR4, 0x18 ;  /* 0x0000000405057291 */ /* 0x008fc4000f8ec0ff */
[----:B------:R-:W-:Y:S02]  /*3bb0*/  UISETP.NE.AND UP2, UPT, UR9, URZ, UPT ;  /* 0x000000ff0900728c */ /* 0x000fe4000bf45270 */
[----:B------:R-:W-:Y:S02]  /*3bc0*/  UIADD3 UR13, UPT, UPT, UR5, 0x1e300, URZ ;  /* 0x0001e300050d7890 */ /* 0x000fe4000fffe0ff */
[----:B------:R-:W-:Y:S02]  /*3bd0*/  UIADD3 UR20, UPT, UPT, UR5, 0x4300, URZ ;  /* 0x0000430005147890 */ /* 0x000fe4000fffe0ff */
[----:B----4-:R-:W-:Y:S01]  /*3be0*/  UIADD3 UR6, UPT, UPT, UR6, 0x3f, URZ ;  /* 0x0000003f06067890 */ /* 0x010fe2000fffe0ff */
[----:B--2---:R-:W1:Y:S01]  /*3bf0*/  LDS R2, [UR5+0x1d0] ;  /* 0x0001d005ff027984 */ /* 0x004e620008000800 */
[----:B------:R-:W-:Y:S02]  /*3c00*/  USHF.R.U32.HI UR13, URZ, 0x4, UR13 ;  /* 0x00000004ff0d7899 */ /* 0x000fe4000801160d */
[----:B------:R-:W-:-:S02]  /*3c10*/  USHF.R.S32.HI UR4, URZ, 0x1f, UR6 ;  /* 0x0000001fff047899 */ /* 0x000fc40008011406 */
[----:B------:R-:W-:Y:S02]  /*3c20*/  USHF.R.U32.HI UR20, URZ, 0x4, UR20 ;  /* 0x00000004ff147899 */ /* 0x000fe40008011614 */
[----:B------:R-:W-:Y:S02]  /*3c30*/  ULEA.HI UR4, UR4, UR6, URZ, 0x6 ;  /* 0x0000000604047291 */ /* 0x000fe4000f8f30ff */
[----:B------:R-:W-:Y:S02]  /*3c40*/  ULOP3.LUT UR13, UR13, 0x3fff, URZ, 0xc0, !UPT ;  /* 0x00003fff0d0d7892 */ /* 0x000fe4000f8ec0ff */
[----:B------:R-:W-:Y:S01]  /*3c50*/  USHF.R.S32.HI UR4, URZ, 0x6, UR4 ;  /* 0x00000006ff047899 */ /* 0x000fe20008011404 */
[----:B------:R-:W-:Y:S01]  /*3c60*/  UMOV UR28, 0x0 ;  /* 0x00000000001c7882 */ /* 0x000fe20000000000 */
[----:B------:R-:W-:Y:S02]  /*3c70*/  UMOV UR29, 0x8208010 ;  /* 0x08208010001d7882 */ /* 0x000fe40000000000 */
[----:B------:R-:W-:-:S02]  /*3c80*/  UISETP.LT.AND UP0, UPT, UR4, 0x1, UPT ;  /* 0x000000010400788c */ /* 0x000fc4000bf01270 */
[----:B------:R-:W-:Y:S02]  /*3c90*/  ULOP3.LUT UR20, UR20, 0x3fff, URZ, 0xc0, !UPT ;  /* 0x00003fff14147892 */ /* 0x000fe4000f8ec0ff */
[----:B------:R-:W-:Y:S02]  /*3ca0*/  ULOP3.LUT UR13, UR13, 0x10000, URZ, 0xfc, !UPT ;  /* 0x000100000d0d7892 */ /* 0x000fe4000f8efcff */
[----:B------:R-:W-:Y:S01]  /*3cb0*/  USEL UR19, UR4, 0x1, !UP0 ;  /* 0x0000000104137887 */ /* 0x000fe2000c000000 */
[----:B------:R-:W-:Y:S01]  /*3cc0*/  UMOV UR26, 0x0 ;  /* 0x00000000001a7882 */ /* 0x000fe20000000000 */
[----:B------:R-:W-:Y:S01]  /*3cd0*/  UMOV UR27, 0x8208010 ;  /* 0x08208010001b7882 */ /* 0x000fe20000000000 */
[----:B------:R-:W-:Y:S01]  /*3ce0*/  UMOV UR24, 0x0 ;  /* 0x0000000000187882 */ /* 0x000fe20000000000 */
[----:B------:R-:W-:Y:S01]  /*3cf0*/  UMOV UR25, 0x8208010 ;  /* 0x0820801000197882 */ /* 0x000fe20000000000 */
[----:B------:R-:W-:Y:S01]  /*3d00*/  UMOV UR22, 0x0 ;  /* 0x0000000000167882 */ /* 0x000fe20000000000 */
[----:B------:R-:W-:Y:S01]  /*3d10*/  UMOV UR23, 0x8208010 ;  /* 0x0820801000177882 */ /* 0x000fe20000000000 */
[----:B-1----:R-:W-:-:S02]  /*3d20*/  R2UR UR21, R2 ;  /* 0x00000000021572ca */ /* 0x002fc400000e0000 */
[----:B------:R-:W-:-:S13]  /*3d30*/  CS2R R2, SRZ ;  /* 0x0000000000027805 */ /* 0x000fda000001ff00 */
.L_x_84:
[C---:B------:R-:W-:Y:S02]  /*3d40*/  LEA R0, R8.reuse, UR5, 0x3 ;  /* 0x0000000508007c11 */ /* 0x040fe4000f8e18ff */
[----:B------:R-:W-:Y:S02]  /*3d50*/  SHF.L.U32 R5, R3, 0x1f, RZ ;  /* 0x0000001f03057819 */ /* 0x000fe400000006ff */
[----:B------:R-:W-:Y:S02]  /*3d60*/  LEA R4, R8, UR5, 0x4 ;  /* 0x0000000508047c11 */ /* 0x000fe4000f8e20ff */
[----:B------:R-:W1:Y:S02]  /*3d70*/  SYNCS.PHASECHK.TRANS64.TRYWAIT P0, [R0+URZ+0x120], R5 ;  /* 0x00012005000075a7 */ /* 0x000e6400080011ff */
[----:B-1-34-:R-:W-:Y:S05]  /*3d80*/  @!P0 BRA `(.L_x_77) ;  /* 0x0000005800bc8947 */ /* 0x01afea0003800000 */
.L_x_195:
[----:B-1----:R-:W1:Y:S01]  /*3d90*/  LDS.128 R4, [R4+0x1b0] ;  /* 0x0001b00004047984 */ /* 0x002e620000000c00 */
[----:B------:R-:W-:Y:S02]  /*3da0*/  VIADD R0, R0, 0x130 ;  /* 0x0000013000007836 */ /* 0x000fe40000000000 */
[----:B------:R-:W-:Y:S01]  /*3db0*/  VIADD R8, R8, 0x1 ;  /* 0x0000000108087836 */ /* 0x000fe20000000000 */
[----:B------:R-:W-:Y:S01]  /*3dc0*/  @!PT LDS RZ, [RZ] ;  /* 0x00000000fffff984 */ /* 0x000fe20000000800 */
[----:B------:R-:W-:Y:S01]  /*3dd0*/  @!PT LDS RZ, [RZ] ;  /* 0x00000000fffff984 */ /* 0x000fe20000000800 */
[----:B------:R-:W-:Y:S01]  /*3de0*/  @!PT LDS RZ, [RZ] ;  /* 0x00000000fffff984 */ /* 0x000fe20000000800 */
[----:B------:R-:W-:Y:S01]  /*3df0*/  @!PT LDS RZ, [RZ] ;  /* 0x00000000fffff984 */ /* 0x000fe20000000800 */
[----:B------:R2:W-:Y:S06]  /*3e00*/  MEMBAR.ALL.CTA ;  /* 0x0000000000007992 */ /* 0x0005ec0000008000 */
[----:B--2---:R-:W2:Y:S01]  /*3e10*/  FENCE.VIEW.ASYNC.S ;  /* 0x00000000000073c6 */ /* 0x004ea20000000000 */
[----:B------:R-:W-:-:S04]  /*3e20*/  PRMT R0, RZ, 0x654, R0 ;  /* 0x00000654ff007816 */ /* 0x000fc80000000000 */
[----:B--2---:R2:W-:Y:S01]  /*3e30*/  SYNCS.ARRIVE.TRANS64.RED.A1T0 RZ, [R0+URZ], RZ ;  /* 0x000000ff00ff79a7 */ /* 0x0045e200081004ff */
[----:B-1----:R-:W-:Y:S01]  /*3e40*/  LOP3.LUT P1, RZ, R6, 0x1, RZ, 0xc0, !PT ;  /* 0x0000000106ff7812 */ /* 0x002fe2000782c0ff */
[----:B--2---:R-:W-:-:S12]  /*3e50*/  BRA.U UP2, `(.L_x_78) ;  /* 0x0000000502087547 */ /* 0x004fd8000b800000 */
[----:B------:R-:W1:Y:S01]  /*3e60*/  LDCU UR6, c[0x0][0x38c] ;  /* 0x00007180ff0677ac */ /* 0x000e620008000800 */
[----:B------:R-:W-:Y:S02]  /*3e70*/  PLOP3.LUT P2, PT, PT, PT, PT, 0x80, 0x8 ;  /* 0x000000000008781c */ /* 0x000fe40003f4f070 */
[----:B------:R-:W-:Y:S01]  /*3e80*/  SHF.L.U32 R5, R9, 0x1f, RZ ;  /* 0x0000001f09057819 */ /* 0x000fe200000006ff */
[----:B------:R-:W-:Y:S02]  /*3e90*/  ULEA UR7, UR18, UR5, 0x3 ;  /* 0x0000000512077291 */ /* 0x000fe4000f8e18ff */
[----:B------:R-:W-:Y:S02]  /*3ea0*/  ULEA UR10, UR18, UR21, 0x6 ;  /* 0x00000015120a7291 */ /* 0x000fe4000f8e30ff */
[----:B-1----:R-:W-:-:S06]  /*3eb0*/  UISETP.GE.AND UP0, UPT, UR6, 0x1, UPT ;  /* 0x000000010600788c */ /* 0x002fcc000bf06270 */
[----:B------:R-:W-:-:S05]  /*3ec0*/  PLOP3.LUT P0, PT, PT, PT, UP0, 0x80, 0x8 ;  /* 0x000000000008781c */ /* 0x000fca0003f0f008 */
[----:B------:R-:W-:-:S08]  /*3ed0*/  @UP0 ULEA UR6, UR17, UR5, 0x3 ;  /* 0x0000000511060291 */ /* 0x000fd0000f8e18ff */
[----:B------:R-:W-:-:S04]  /*3ee0*/  @P0 SHF.L.U32 R0, R2, 0x1f, RZ ;  /* 0x0000001f02000819 */ /* 0x000fc800000006ff */
[----:B------:R1:W2:Y:S01]  /*3ef0*/  @P0 SYNCS.PHASECHK.TRANS64.TRYWAIT P2, [UR6], R0 ;  /* 0x00000000ff0005a7 */ /* 0x0002a20008041106 */
[----:B------:R-:W3:Y:S02]  /*3f00*/  SYNCS.PHASECHK.TRANS64.TRYWAIT P0, [UR7+0x160], R5 ;  /* 0x00016005ff0075a7 */ /* 0x000ee40008001107 */
[----:B-123--:R-:W-:Y:S05]  /*3f10*/  @!P0 BRA `(.L_x_79) ;  /* 0x00000058006c8947 */ /* 0x00efea0003800000 */
.L_x_197:
[----:B------:R-:W-:Y:S01]  /*3f20*/  UMOV UR15, UR16 ;  /* 0x00000010000f7c82 */ /* 0x000fe20008000000 */
[----:B------:R-:W-:Y:S05]  /*3f30*/  BRA.U !UP0, `(.L_x_80) ;  /* 0x0000000108c07547 */ /* 0x000fea000b800000 */
[----:B------:R-:W-:Y:S02]  /*3f40*/  UIADD3 UR15, UPT, UPT, UR19, UR16, URZ ;  /* 0x00000010130f7290 */ /* 0x000fe4000fffe0ff */
[----:B------:R-:W-:Y:S01]  /*3f50*/  UPLOP3.LUT UP3, UPT, UPT, UPT, UPT, 0x40, 0x4 ;  /* 0x000000000004789c */ /* 0x000fe20003f6e870 */
[----:B------:R-:W-:Y:S01]  /*3f60*/  UMOV UR14, UR4 ;  /* 0x00000004000e7c82 */ /* 0x000fe20008000000 */
[----:B------:R-:W-:-:S09]  /*3f70*/  UMOV UR46, UR17 ;  /* 0x00000011002e7c82 */ /* 0x000fd20008000000 */
.L_x_83:
[----:B--2---:R-:W-:Y:S01]  /*3f80*/  ULEA UR6, UR46, UR5, 0x3 ;  /* 0x000000052e067291 */ /* 0x004fe2000f8e18ff */
[----:B---3--:R-:W-:Y:S11]  /*3f90*/  @P2 BRA `(.L_x_81) ;  /* 0x00000000000c2947 */ /* 0x008ff60003800000 */
[----:B-1----:R-:W-:Y:S04]  /*3fa0*/  SHF.L.U32 R5, R2, 0x1f, RZ ;  /* 0x0000001f02057819 */ /* 0x002fe800000006ff */
[----:B------:R-:W1:Y:S02]  /*3fb0*/  SYNCS.PHASECHK.TRANS64.TRYWAIT P0, [UR6], R5 ;  /* 0x00000005ff0075a7 */ /* 0x000e640008001106 */
[----:B-1----:R-:W-:Y:S05]  /*3fc0*/  @!P0 BRA `(.L_x_82) ;  /* 0x0000005800588947 */ /* 0x002fea0003800000 */
.L_x_81:
[----:B------:R-:W-:Y:S01]  /*3fd0*/  UISETP.NE.AND UP0, UPT, UR14, 0x1, UPT ;  /* 0x000000010e00788c */ /* 0x000fe2000bf05270 */
[----:B------:R-:W-:Y:S01]  /*3fe0*/  PLOP3.LUT P2, PT, PT, PT, PT, 0x80, 0x8 ;  /* 0x000000000008781c */ /* 0x000fe20003f4f070 */
[----:B------:R-:W-:Y:S02]  /*3ff0*/  UIADD3 UR17, UPT, UPT, UR46, 0x1, URZ ;  /* 0x000000012e117890 */ /* 0x000fe4000fffe0ff */
[----:B------:R-:W-:Y:S02]  /*4000*/  ULEA UR32, UR46, UR20, 0x9 ;  /* 0x000000142e207291 */ /* 0x000fe4000f8e48ff */
[----:B------:R-:W-:Y:S01]  /*4010*/  UISETP.NE.AND UP1, UPT, UR17, 0xd, UPT ;  /* 0x0000000d1100788c */ /* 0x000fe2000bf25270 */
[----:B------:R-:W-:Y:S01]  /*4020*/  PLOP3.LUT P0, PT, PT, PT, UP0, 0x80, 0x8 ;  /* 0x000000000008781c */ /* 0x000fe20003f0f008 */
[----:B------:R-:W-:Y:S02]  /*4030*/  UIADD3 UR44, UPT, UPT, UR32, 0x80, URZ ;  /* 0x00000080202c7890 */ /* 0x000fe4000fffe0ff */
[----:B------:R-:W-:Y:S02]  /*4040*/  USEL UR31, URZ, 0x1, UP1 ;  /* 0x00000001ff1f7887 */ /* 0x000fe40008800000 */
[----:B------:R-:W-:Y:S02]  /*4050*/  USEL UR17, UR17, URZ, UP1 ;  /* 0x000000ff11117287 */ /* 0x000fe40008800000 */
[----:B------:R-:W-:Y:S02]  /*4060*/  UIADD3 UR40, UPT, UPT, UR32, 0x100, URZ ;  /* 0x0000010020287890 */ /* 0x000fe4000fffe0ff */
[----:B------:R-:W-:Y:S01]  /*4070*/  @UP0 ULEA UR30, UR17, UR5, 0x3 ;  /* 0x00000005111e0291 */ /* 0x000fe2000f8e18ff */
[----:B------:R-:W-:Y:S01]  /*4080*/  LOP3.LUT R2, R2, UR31, RZ, 0x3c, !PT ;  /* 0x0000001f02027c12 */ /* 0x000fe2000f8e3cff */
[----:B------:R-:W-:Y:S02]  /*4090*/  UIADD3 UR36, UPT, UPT, UR32, 0x180, URZ ;  /* 0x0000018020247890 */ /* 0x000fe4000fffe0ff */
[----:B------:R-:W-:Y:S01]  /*40a0*/  UIADD3 UR6, UPT, UPT, UR6, 0x68, URZ ;  /* 0x0000006806067890 */ /* 0x000fe2000fffe0ff */
[----:B-1----:R-:W-:Y:S01]  /*40b0*/  @P0 SHF.L.U32 R0, R2, 0x1f, RZ ;  /* 0x0000001f02000819 */ /* 0x002fe200000006ff */
[----:B------:R-:W-:Y:S02]  /*40c0*/  UIADD3 UR16, UPT, UPT, UR16, 0x1, URZ ;  /* 0x0000000110107890 */ /* 0x000fe4000fffe0ff */
[----:B------:R-:W-:Y:S01]  /*40d0*/  UIADD3 UR14, UPT, UPT, UR14, -0x1, URZ ;  /* 0xffffffff0e0e7890 */ /* 0x000fe2000fffe0ff */
[----:B------:R2:W3:Y:S01]  /*40e0*/  @P0 SYNCS.PHASECHK.TRANS64.TRYWAIT P2, [UR30], R0 ;  /* 0x00000000ff0005a7 */ /* 0x0004e2000804111e */
[----:B------:R-:W-:Y:S02]  /*40f0*/  ULEA UR30, UR46, UR13, 0x9 ;  /* 0x0000000d2e1e7291 */ /* 0x000fe4000f8e48ff */
[----:B------:R-:W-:Y:S02]  /*4100*/  UISETP.NE.AND UP0, UPT, UR16, UR15, UPT ;  /* 0x0000000f1000728c */ /* 0x000fe4000bf05270 */
[----:B------:R-:W-:Y:S02]  /*4110*/  UIADD3 UR42, UPT, UPT, UR30, 0x2, URZ ;  /* 0x000000021e2a7890 */ /* 0x000fe4000fffe0ff */
[----:B------:R-:W-:Y:S02]  /*4120*/  UIADD3 UR38, UPT, UPT, UR30, 0x4, URZ ;  /* 0x000000041e267890 */ /* 0x000fe4000fffe0ff */
[----:B------:R-:W-:Y:S01]  /*4130*/  UIADD3 UR34, UPT, UPT, UR30, 0x6, URZ ;  /* 0x000000061e227890 */ /* 0x000fe2000fffe0ff */
[----:B------:R-:W-:Y:S01]  /*4140*/  UMOV UR33, 0x40004040 ;  /* 0x4000404000217882 */ /* 0x000fe20000000000 */
[----:B------:R-:W-:Y:S01]  /*4150*/  UMOV UR31, 0x40004040 ;  /* 0x40004040001f7882 */ /* 0x000fe20000000000 */
[----:B------:R-:W-:Y:S01]  /*4160*/  UMOV UR45, 0x40004040 ;  /* 0x40004040002d7882 */ /* 0x000fe20000000000 */
[----:B------:R2:W-:Y:S01]  /*4170*/  UTCHMMA.2CTA gdesc[UR32], gdesc[UR30], tmem[UR10], tmem[UR28], idesc[UR29], UP3 ;  /* 0x00ff1c1e200075ea */ /* 0x0005e20009a0000a */
[----:B------:R-:W-:Y:S01]  /*4180*/  UPLOP3.LUT UP3, UPT, UPT, UPT, UPT, 0x80, 0x8 ;  /* 0x000000000008789c */ /* 0x000fe20003f6f070 */
[----:B------:R-:W-:Y:S01]  /*4190*/  UMOV UR43, 0x40004040 ;  /* 0x40004040002b7882 */ /* 0x000fe20000000000 */
[----:B------:R-:W-:Y:S01]  /*41a0*/  UMOV UR41, 0x40004040 ;  /* 0x4000404000297882 */ /* 0x000fe20000000000 */
[----:B------:R2:W-:Y:S01]  /*41b0*/  UTCHMMA.2CTA gdesc[UR44], gdesc[UR42], tmem[UR10], tmem[UR26], idesc[UR27], UPT ;  /* 0x00ff1a2a2c0075ea */ /* 0x0005e2000ba0000a */
[----:B------:R-:W-:Y:S01]  /*41c0*/  UMOV UR39, 0x40004040 ;  /* 0x4000404000277882 */ /* 0x000fe20000000000 */
[----:B------:R-:W-:Y:S01]  /*41d0*/  UMOV UR37, 0x40004040 ;  /* 0x4000404000257882 */ /* 0x000fe20000000000 */
[----:B------:R-:W-:Y:S01]  /*41e0*/  UMOV UR35, 0x40004040 ;  /* 0x4000404000237882 */ /* 0x000fe20000000000 */
[----:B------:R2:W-:Y:S01]  /*41f0*/  UTCHMMA.2CTA gdesc[UR40], gdesc[UR38], tmem[UR10], tmem[UR24], idesc[UR25], UPT ;  /* 0x00ff1826280075ea */ /* 0x0005e2000ba0000a */
[----:B------:R2:W-:Y:S01]  /*4200*/  UTCHMMA.2CTA gdesc[UR36], gdesc[UR34], tmem[UR10], tmem[UR22], idesc[UR23], UPT ;  /* 0x00ff1622240075ea */ /* 0x0005e2000ba0000a */
[----:B------:R2:W-:Y:S01]  /*4210*/  UTCBAR.2CTA.MULTICAST [UR6], URZ, UR12 ;  /* 0x000000ff060073e9 */ /* 0x0005e2000820080c */
[----:B------:R-:W-:Y:S01]  /*4220*/  UMOV UR46, UR17 ;  /* 0x00000011002e7c82 */ /* 0x000fe20008000000 */
[----:B------:R-:W-:Y:S05]  /*4230*/  BRA.U UP0, `(.L_x_83) ;  /* 0xfffffffd00507547 */ /* 0x000fea000b83ffff */
.L_x_80:
[----:B------:R-:W-:Y:S01]  /*4240*/  UIADD3 UR7, UPT, UPT, UR7, 0x140, URZ ;  /* 0x0000014007077890 */ /* 0x000fe2000fffe0ff */
[----:B------:R-:W-:-:S08]  /*4250*/  UMOV UR16, UR15 ;  /* 0x0000000f00107c82 */ /* 0x000fd00008000000 */
[----:B------:R4:W-:Y:S01]  /*4260*/  UTCBAR.2CTA.MULTICAST [UR7], URZ, UR11 ;  /* 0x000000ff070073e9 */ /* 0x0009e2000820080b */
[----:B------:R-:W-:Y:S02]  /*4270*/  NOP ;  /* 0x0000000000007918 */ /* 0x000fe40000000000 */
.L_x_78:
[----:B------:R-:W-:Y:S01]  /*4280*/  UIADD3 UR18, UPT, UPT, UR18, 0x1, URZ ;  /* 0x0000000112127890 */ /* 0x000fe2000fffe0ff */
[----:B------:R-:W-:-:S03]  /*4290*/  ISETP.NE.AND P0, PT, R8, 0x2, PT ;  /* 0x000000020800780c */ /* 0x000fc60003f05270 */
[----:B------:R-:W-:Y:S01]  /*42a0*/  UISETP.NE.AND UP0, UPT, UR18, 0x4, UPT ;  /* 0x000000041200788c */ /* 0x000fe2000bf05270 */
[----:B-12---:R-:W-:Y:S02]  /*42b0*/  SEL R0, RZ, 0x1, P0 ;  /* 0x00000001ff007807 */ /* 0x006fe40000000000 */
[----:B------:R-:W-:Y:S01]  /*42c0*/  SEL R8, R8, RZ, P0 ;  /* 0x000000ff08087207 */ /* 0x000fe20000000000 */
[----:B------:R-:W-:Y:S01]  /*42d0*/  USEL UR6, URZ, 0x1, UP0 ;  /* 0x00000001ff067887 */ /* 0x000fe20008000000 */
[----:B------:R-:W-:Y:S01]  /*42e0*/  LOP3.LUT R3, R3, R0, RZ, 0x3c, !PT ;  /* 0x0000000003037212 */ /* 0x000fe200078e3cff */
[----:B------:R-:W-:-:S04]  /*42f0*/  USEL UR18, UR18, URZ, UP0 ;  /* 0x000000ff12127287 */ /* 0x000fc80008000000 */
[----:B------:R-:W-:Y:S01]  /*4300*/  LOP3.LUT R9, R9, UR6, RZ, 0x3c, !PT ;  /* 0x0000000609097c12 */ /* 0x000fe2000f8e3cff */
[----:B------:R-:W-:Y:S07]  /*4310*/  @P1 BRA `(.L_x_84) ;  /* 0xfffffff800881947 */ /* 0x000fee000383ffff */
[----:B------:R-:W1:Y:S01]  /*4320*/  S2UR UR4, SR_CgaCtaId ;  /* 0x00000000000479c3 */ /* 0x000e620000008800 */
[----:B------:R-:W-:Y:S01]  /*4330*/  ELECT P0, URZ, PT ;  /* 0x0000000000ff782f */ /* 0x000fe20003800000 */
[----:B------:R-:W-:Y:S01]  /*4340*/  HFMA2 R0, -RZ, RZ, 0, 5.9604644775390625e-08 ;  /* 0x00000001ff007431 */ /* 0x000fe200000001ff */
[----:B------:R-:W-:-:S05]  /*4350*/  UMOV UR6, 0x40 ;  /* 0x0000004000067882 */ /* 0x000fca0000000000 */
[----:B------:R-:W-:Y:S01]  /*4360*/  UVIRTCOUNT.DEALLOC.SMPOOL 0x80 ;  /* 0x000000800000784c */ /* 0x000fe20000000000 */
[----:B------:R-:W-:Y:S02]  /*4370*/  UISETP.NE.AND UP0, UPT, UR9, URZ, UPT ;  /* 0x000000ff0900728c */ /* 0x000fe4000bf05270 */
[----:B-1----:R-:W-:-:S09]  /*4380*/  ULEA UR4, UR4, UR6, 0x18 ;  /* 0x0000000604047291 */ /* 0x002fd2000f8ec0ff */
[----:B------:R1:W-:Y:S01]  /*4390*/  @P0 STS.U8 [UR4+0x1c], R0 ;  /* 0x00001c00ff000988 */ /* 0x0003e20008000004 */
[----:B------:R-:W-:Y:S05]  /*43a0*/  BRA.U UP0, `(.L_x_85) ;  /* 0x0000000100a07547 */ /* 0x000fea000b800000 */
[----:B------:R-:W-:Y:S01]  /*43b0*/  UIADD3 UR6, UPT, UPT, UR5, 0x160, URZ ;  /* 0x0000016005067890 */ /* 0x000fe2000fffe0ff */
[----:B------:R-:W-:-:S03]  /*43c0*/  SHF.L.U32 R3, R9, 0x1f, RZ ;  /* 0x0000001f09037819 */ /* 0x000fc600000006ff */
[----:B----4-:R-:W-:-:S09]  /*43d0*/  ULEA UR7, UR18, UR6, 0x3 ;  /* 0x0000000612077291 */ /* 0x010fd2000f8e18ff */
[----:B------:R-:W2:Y:S02]  /*43e0*/  SYNCS.PHASECHK.TRANS64.TRYWAIT P0, [UR7], R3 ;  /* 0x00000003ff0075a7 */ /* 0x000ea40008001107 */
[----:B--2---:R-:W-:Y:S05]  /*43f0*/  @!P0 BRA `(.L_x_86) ;  /* 0x0000005400648947 */ /* 0x004fea0003800000 */
.L_x_200:
        /* <DEDUP_REMOVED lines=9> */
.L_x_202:
        /* <DEDUP_REMOVED lines=9> */
.L_x_204:
[----:B------:R-:W-:-:S04]  /*4520*/  UIADD3 UR9, UPT, UPT, UR9, 0x1, URZ ;  /* 0x0000000109097890 */ /* 0x000fc8000fffe0ff */
[----:B------:R-:W-:-:S04]  /*4530*/  UISETP.NE.AND UP1, UPT, UR9, 0x4, UPT ;  /* 0x000000040900788c */ /* 0x000fc8000bf25270 */
[----:B------:R-:W-:Y:S02]  /*4540*/  USEL UR7, URZ, 0x1, UP1 ;  /* 0x00000001ff077887 */ /* 0x000fe40008800000 */
[----:B------:R-:W-:-:S04]  /*4550*/  USEL UR9, UR9, URZ, UP1 ;  /* 0x000000ff09097287 */ /* 0x000fc80008800000 */
[----:B------:R-:W-:Y:S01]  /*4560*/  ULEA UR9, UR9, UR6, 0x3 ;  /* 0x0000000609097291 */ /* 0x000fe2000f8e18ff */
[----:B-1----:R-:W-:-:S04]  /*4570*/  LOP3.LUT R3, R2, UR7, RZ, 0x3c, !PT ;  /* 0x0000000702037c12 */ /* 0x002fc8000f8e3cff */
[----:B------:R-:W-:Y:S01]  /*4580*/  SHF.L.U32 R3, R3, 0x1f, RZ ;  /* 0x0000001f03037819 */ /* 0x000fe200000006ff */
[----:B------:R-:W-:-:S04]  /*4590*/  IMAD.U32 R0, RZ, RZ, UR9 ;  /* 0x00000009ff007e24 */ /* 0x000fc8000f8e00ff */
[----:B------:R1:W2:Y:S03]  /*45a0*/  SYNCS.PHASECHK.TRANS64.TRYWAIT P0, [R0+URZ], R3 ;  /* 0x00000003000075a7 */ /* 0x0002a600080011ff */
[----:B--2---:R-:W-:Y:S05]  /*45b0*/  @!P0 NANOSLEEP.SYNCS 0x989680 ;  /* 0x009896800000895d */ /* 0x004fea0003900000 */
[----:B------:R-:W2:Y:S02]  /*45c0*/  @!P0 SYNCS.PHASECHK.TRANS64 P0, [R0+URZ], R3 ;  /* 0x00000003000085a7 */ /* 0x000ea400080010ff */
[----:B--2---:R-:W-:Y:S05]  /*45d0*/  @P0 BRA `(.L_x_89) ;  /* 0x0000000000200947 */ /* 0x004fea0003800000 */
.L_x_90:
[----:B--2---:R2:W4:Y:S02]  /*45e0*/  SYNCS.PHASECHK.TRANS64.TRYWAIT P0, [R0+URZ], R3 ;  /* 0x00000003000075a7 */ /* 0x00452400080011ff */
[----:B----4-:R-:W-:Y:S05]  /*45f0*/  @!P0 NANOSLEEP.SYNCS 0x989680 ;  /* 0x009896800000895d */ /* 0x010fea0003900000 */
[----:B------:R-:W4:Y:S02]  /*4600*/  @!P0 SYNCS.PHASECHK.TRANS64 P0, [R0+URZ], R3 ;  /* 0x00000003000085a7 */ /* 0x000f2400080010ff */
[----:B----4-:R-:W-:Y:S05]  /*4610*/  @!P0 BRA `(.L_x_90) ;  /* 0xfffffffc00f08947 */ /* 0x010fea000383ffff */
[----:B------:R-:W-:Y:S05]  /*4620*/  BRA `(.L_x_89) ;  /* 0x00000000000c7947 */ /* 0x000fea0003800000 */
.L_x_85:
[----:B------:R-:W-:-:S04]  /*4630*/  UIADD3 UR6, UPT, UPT, UR5, 0x1a0, URZ ;  /* 0x000001a005067890 */ /* 0x000fc8000fffe0ff */
[----:B------:R-:W-:-:S09]  /*4640*/  UPRMT UR6, UR8, 0x654, UR6 ;  /* 0x0000065408067896 */ /* 0x000fd20008000006 */
[----:B------:R-:W-:Y:S03]  /*4650*/  SYNCS.ARRIVE.TRANS64.RED.A1T0 RZ, [UR6], RZ ;  /* 0x000000ffffff79a7 */ /* 0x000fe60008100406 */
.L_x_89:
[----:B-12---:R-:W-:Y:S01]  /*4660*/  SHF.L.U32 R3, RZ, 0x1f, RZ ;  /* 0x0000001fff037819 */ /* 0x006fe200000006ff */
[----:B------:R-:W-:Y:S01]  /*4670*/  UIADD3 UR6, UPT, UPT, UR5, 0x1a0, URZ ;  /* 0x000001a005067890 */ /* 0x000fe2000fffe0ff */
[----:B------:R-:W-:Y:S02]  /*4680*/  PLOP3.LUT P0, PT, PT, PT, UP0, 0x80, 0x8 ;  /* 0x000000000008781c */ /* 0x000fe40003f0f008 */
[----:B------:R-:W1:Y:S02]  /*4690*/  SYNCS.PHASECHK.TRANS64.TRYWAIT P1, [UR5+0x1a0], R3 ;  /* 0x0001a003ff0075a7 */ /* 0x000e640008021105 */
[----:B-1----:R-:W-:Y:S09]  /*46a0*/  @!P1 BRA `(.L_x_91) ;  /* 0x0000005400009947 */ /* 0x002ff20003800000 */
.L_x_206:
[----:B------:R-:W-:Y:S01]  /*46b0*/  @!UP0 UPRMT UR6, UR8, 0x654, UR6 ;  /* 0x0000065408068896 */ /* 0x000fe20008000006 */
[----:B------:R-:W-:Y:S02]  /*46c0*/  UMOV UR5, 0x1 ;  /* 0x0000000100057882 */ /* 0x000fe40000000000 */
[----:B------:R-:W-:-:S06]  /*46d0*/  UMOV UR8, 0xffff ;  /* 0x0000ffff00087882 */ /* 0x000fcc0000000000 */
[----:B------:R-:W-:Y:S01]  /*46e0*/  @!P0 SYNCS.ARRIVE.TRANS64.RED.A1T0 RZ, [UR6], RZ ;  /* 0x000000ffffff89a7 */ /* 0x000fe20008100406 */
[----:B------:R-:W-:Y:S01]  /*46f0*/  NOP ;  /* 0x0000000000007918 */ /* 0x000fe20000000000 */
[----:B-1----:R-:W1:Y:S01]  /*4700*/  LDS R0, [UR4+0x14] ;  /* 0x00001404ff007984 */ /* 0x002e620008000800 */
[----:B------:R-:W-:-:S04]  /*4710*/  ULOP3.LUT UR6, UR21, 0xffff, URZ, 0xc0, !UPT ;  /* 0x0000ffff15067892 */ /* 0x000fc8000f8ec0ff */
[----:B------:R-:W-:-:S04]  /*4720*/  USHF.R.U32.HI UR6, URZ, 0x5, UR6 ;  /* 0x00000005ff067899 */ /* 0x000fc80008011606 */
[----:B------:R-:W-:Y:S02]  /*4730*/  USHF.L.U32 UR8, UR8, UR6, URZ ;  /* 0x0000000608087299 */ /* 0x000fe400080006ff */
[----:B------:R-:W-:-:S04]  /*4740*/  USHF.L.U32 UR5, UR5, UR6, URZ ;  /* 0x0000000605057299 */ /* 0x000fc800080006ff */
[----:B-1----:R-:W-:-:S04]  /*4750*/  LOP3.LUT R0, R0, UR8, RZ, 0xc0, !PT ;  /* 0x0000000800007c12 */ /* 0x002fc8000f8ec0ff */
[----:B------:R-:W-:-:S13]  /*4760*/  ISETP.NE.AND P0, PT, R0, UR8, PT ;  /* 0x0000000800007c0c */ /* 0x000fda000bf05270 */
[----:B------:R-:W-:Y:S05]  /*4770*/  @P0 BRA `(.L_x_92) ;  /* 0x0000000000580947 */ /* 0x000fea0003800000 */
[----:B------:R-:W1:Y:S02]  /*4780*/  LDS R0, [UR4+0x18] ;  /* 0x00001804ff007984 */ /* 0x000e640008000800 */
[----:B-1----:R-:W-:-:S04]  /*4790*/  LOP3.LUT R0, R0, UR5, RZ, 0xc0, !PT ;  /* 0x0000000500007c12 */ /* 0x002fc8000f8ec0ff */
[----:B------:R-:W-:-:S13]  /*47a0*/  ISETP.NE.AND P0, PT, R0, UR5, PT ;  /* 0x0000000500007c0c */ /* 0x000fda000bf05270 */
[----:B------:R-:W-:Y:S05]  /*47b0*/  @P0 BRA `(.L_x_93) ;  /* 0x00000000003c0947 */ /* 0x000fea0003800000 */
[----:B------:R-:W1:Y:S01]  /*47c0*/  S2R R2, SR_LANEID ;  /* 0x0000000000027919 */ /* 0x000e620000000000 */
[----:B------:R-:W-:Y:S01]  /*47d0*/  ULOP3.LUT UR8, URZ, UR8, URZ, 0x33, !UPT ;  /* 0x00000008ff087292 */ /* 0x000fe2000f8e33ff */
[----:B------:R-:W-:Y:S01]  /*47e0*/  LOP3.LUT R4, RZ, UR5, RZ, 0x33, !PT ;  /* 0x00000005ff047c12 */ /* 0x000fe2000f8e33ff */
[----:B----4-:R-:W-:Y:S02]  /*47f0*/  VOTEU.ANY UR7, UPT, PT ;  /* 0x0000000000077886 */ /* 0x010fe400038e0100 */
[----:B------:R-:W-:Y:S01]  /*4800*/  UFLO.U32 UR7, UR7 ;  /* 0x00000007000772bd */ /* 0x000fe200080e0000 */
[----:B------:R-:W2:Y:S01]  /*4810*/  REDUX UR5, R4 ;  /* 0x00000000040573c4 */ /* 0x000ea20000000000 */
[----:B------:R-:W-:-:S06]  /*4820*/  IMAD.U32 R0, RZ, RZ, UR8 ;  /* 0x00000008ff007e24 */ /* 0x000fcc000f8e00ff */
[----:B------:R4:W-:Y:S01]  /*4830*/  UTCATOMSWS.AND URZ, UR8 ;  /* 0x0000000800ff79e3 */ /* 0x0009e20008000000 */
[----:B------:R-:W3:Y:S01]  /*4840*/  REDUX UR6, R0 ;  /* 0x00000000000673c4 */ /* 0x000ee20000000000 */
[----:B-1----:R-:W-:Y:S01]  /*4850*/  ISETP.EQ.U32.AND P0, PT, R2, UR7, PT ;  /* 0x0000000702007c0c */ /* 0x002fe2000bf02070 */
[----:B--2---:R-:W-:Y:S01]  /*4860*/  IMAD.U32 R2, RZ, RZ, UR5 ;  /* 0x00000005ff027e24 */ /* 0x004fe2000f8e00ff */
[----:B---3--:R-:W-:-:S11]  /*4870*/  MOV R3, UR6 ;  /* 0x0000000600037c02 */ /* 0x008fd60008000f00 */
[----:B------:R4:W-:Y:S04]  /*4880*/  @P0 ATOMS.AND RZ, [UR4+0x14], R3 ;  /* 0x00001403ffff098c */ /* 0x0009e8000a800004 */
[----:B------:R4:W-:Y:S01]  /*4890*/  @P0 ATOMS.AND RZ, [UR4+0x18], R2 ;  /* 0x00001802ffff098c */ /* 0x0009e2000a800004 */
[----:B------:R-:W-:Y:S05]  /*48a0*/  BRA `(.L_x_94) ;  /* 0x0000000000147947 */ /* 0x000fea0003800000 */
.L_x_93:
[----:B------:R-:W-:Y:S02]  /*48b0*/  MOV R2, 0x48d0 ;  /* 0x000048d000027802 */ /* 0x000fe40000000f00 */
[----:B---345:R-:W-:Y:S05]  /*48c0*/  CALL.REL.NOINC `($__internal_0_$__cuda_sm10x_tcgen05_guardrail_trap_col_being_dealloced_not_returned_by_alloc) ;  /* 0x0000005400e07944 */ /* 0x038fea0003c00000 */
[----:B------:R-:W-:Y:S05]  /*48d0*/  BRA `(.L_x_94) ;  /* 0x0000000000087947 */ /* 0x000fea0003800000 */
.L_x_92:
[----:B------:R-:W-:Y:S02]  /*48e0*/  MOV R2, 0x4900 ;  /* 0x0000490000027802 */ /* 0x000fe40000000f00 */
[----:B---345:R-:W-:Y:S05]  /*48f0*/  CALL.REL.NOINC `($__internal_2_$__cuda_sm10x_tcgen05_guardrail_trap_unallocated_columns_being_dealloced) ;  /* 0x0000005400ec7944 */ /* 0x038fea0003c00000 */
.L_x_94:
[----:B------:R-:W-:Y:S01]  /*4900*/  NOP ;  /* 0x0000000000007918 */ /* 0x000fe20000000000 */
[----:B----4-:R-:W-:Y:S05]  /*4910*/  EXIT ;  /* 0x000000000000794d */ /* 0x010fea0003800000 */
.L_x_65:
[----:B------:R-:W-:-:S09]  /*4920*/  UISETP.NE.OR UP4, UPT, UR10, 0x3, !UP4 ;  /* 0x000000030a00788c */ /* 0x000fd2000e785670 */
[----:B------:R-:W-:Y:S05]  /*4930*/  BRA.U UP4, `(.L_x_95) ;  /* 0x00000011046c7547 */ /* 0x000fea000b800000 */
[----:B------:R-:W1:Y:S01]  /*4940*/  LDC R0, c[0x0][0xb30] ;  /* 0x0002cc00ff007b82 */ /* 0x000e620000000800 */
[----:B------:R-:W-:Y:S01]  /*4950*/  UMOV UR4, 0x400 ;  /* 0x0000040000047882 */ /* 0x000fe20000000000 */
[----:B------:R-:W-:Y:S01]  /*4960*/  HFMA2 R34, -RZ, RZ, 0, 0 ;  /* 0x00000000ff227431 */ /* 0x000fe200000001ff */
[----:B------:R-:W-:Y:S01]  /*4970*/  ULEA UR4, UR37, UR4, 0x18 ;  /* 0x0000000425047291 */ /* 0x000fe2000f8ec0ff */
[----:B------:R-:W-:Y:S01]  /*4980*/  IMAD.MOV.U32 R37, RZ, RZ, 0x1 ;  /* 0x00000001ff257424 */ /* 0x000fe200078e00ff */
[----:B------:R-:W-:Y:S01]  /*4990*/  MOV R27, 0x1000 ;  /* 0x00001000001b7802 */ /* 0x000fe20000000f00 */
[----:B------:R-:W-:Y:S01]  /*49a0*/  IMAD.MOV.U32 R36, RZ, RZ, RZ ;  /* 0x000000ffff247224 */ /* 0x000fe200078e00ff */
[----:B------:R-:W-:Y:S01]  /*49b0*/  UIADD3 UR5, UPT, UPT, UR4, 0xe8, URZ ;  /* 0x000000e804057890 */ /* 0x000fe2000fffe0ff */
[----:B------:R-:W2:Y:S01]  /*49c0*/  LDC R25, c[0x0][0x370] ;  /* 0x0000dc00ff197b82 */ /* 0x000ea20000000800 */
[----:B------:R-:W-:Y:S02]  /*49d0*/  UPLOP3.LUT UP0, UPT, UPT, UPT, UPT, 0x40, 0x4 ;  /* 0x000000000004789c */ /* 0x000fe40003f0e870 */
[----:B------:R-:W-:-:S02]  /*49e0*/  UIADD3 UR41, UPT, UPT, UR4, 0xd0, URZ ;  /* 0x000000d004297890 */ /* 0x000fc4000fffe0ff */
[----:B------:R-:W-:Y:S02]  /*49f0*/  UIADD3 UR33, UPT, UPT, UR4, 0xd8, URZ ;  /* 0x000000d804217890 */ /* 0x000fe4000fffe0ff */
[----:B------:R-:W-:Y:S01]  /*4a00*/  UIADD3 UR25, UPT, UPT, UR4, 0xe0, URZ ;  /* 0x000000e004197890 */ /* 0x000fe2000fffe0ff */
[----:B------:R-:W3:Y:S01]  /*4a10*/  LDC R2, c[0x0][0xb0c] ;  /* 0x0002c300ff027b82 */ /* 0x000ee20000000800 */
[----:B------:R-:W-:-:S07]  /*4a20*/  UPRMT UR5, UR37, 0x654, UR5 ;  /* 0x0000065425057896 */ /* 0x000fce0008000005 */
[----:B------:R-:W4:Y:S01]  /*4a30*/  LDC R24, c[0x0][0xb20] ;  /* 0x0002c800ff187b82 */ /* 0x000f220000000800 */
[----:B-1----:R-:W-:-:S07]  /*4a40*/  ISETP.NE.AND P1, PT, R0, 0x1, PT ;  /* 0x000000010000780c */ /* 0x002fce0003f25270 */
[----:B------:R-:W1:Y:S08]  /*4a50*/  LDC.64 R38, c[0x0][0x348] ;  /* 0x0000d200ff267b82 */ /* 0x000e700000000a00 */
[----:B------:R-:W1:Y:S08]  /*4a60*/  LDC.64 R16, c[0x0][0x888] ;  /* 0x00022200ff107b82 */ /* 0x000e700000000a00 */
[----:B------:R-:W1:Y:S08]  /*4a70*/  LDC.64 R22, c[0x0][0xb10] ;  /* 0x0002c400ff167b82 */ /* 0x000e700000000a00 */
[----:B------:R-:W1:Y:S08]  /*4a80*/  LDC.64 R6, c[0x0][0xb18] ;  /* 0x0002c600ff067b82 */ /* 0x000e700000000a00 */
[----:B------:R-:W1:Y:S08]  /*4a90*/  LDC.64 R4, c[0x0][0xb28] ;  /* 0x0002ca00ff047b82 */ /* 0x000e700000000a00 */
[----:B------:R-:W1:Y:S08]  /*4aa0*/  LDC.64 R18, c[0x0][0x890] ;  /* 0x00022400ff127b82 */ /* 0x000e700000000a00 */
[----:B--2345:R-:W1:Y:S02]  /*4ab0*/  LDC R32, c[0x0][0x374] ;  /* 0x0000dd00ff207b82 */ /* 0x03ce640000000800 */
.L_x_106:
[----:B------:R-:W-:Y:S02]  /*4ac0*/  LEA R0, R36, UR4, 0x3 ;  /* 0x0000000424007c11 */ /* 0x000fe4000f8e18ff */
[----:B------:R-:W-:Y:S02]  /*4ad0*/  SHF.L.U32 R3, R34, 0x1f, RZ ;  /* 0x0000001f22037819 */ /* 0x000fe400000006ff */
[----:B------:R-:W-:Y:S02]  /*4ae0*/  LEA R28, R36, UR4, 0x4 ;  /* 0x00000004241c7c11 */ /* 0x000fe4000f8e20ff */
[----:B--2---:R-:W2:Y:S02]  /*4af0*/  SYNCS.PHASECHK.TRANS64.TRYWAIT P0, [R0+URZ+0x120], R3 ;  /* 0x00012003000075a7 */ /* 0x004ea400080011ff */
[----:B--2---:R-:W-:Y:S05]  /*4b00*/  @!P0 BRA `(.L_x_96) ;  /* 0x0000005000008947 */ /* 0x004fea0003800000 */
.L_x_207:
[----:B------:R-:W-:Y:S01]  /*4b10*/  ISETP.GE.AND P0, PT, R26, 0x1, PT ;  /* 0x000000011a00780c */ /* 0x000fe20003f06270 */
[----:B------:R-:W3:Y:S01]  /*4b20*/  LDS.128 R28, [R28+0x1b0] ;  /* 0x0001b0001c1c7984 */ /* 0x000ee20000000c00 */
[----:B--2---:R-:W-:Y:S01]  /*4b30*/  VIADD R0, R0, 0x130 ;  /* 0x0000013000007836 */ /* 0x004fe20000000000 */
[----:B------:R-:W-:Y:S01]  /*4b40*/  @!PT LDS RZ, [RZ] ;  /* 0x00000000fffff984 */ /* 0x000fe20000000800 */
[----:B------:R-:W-:Y:S01]  /*4b50*/  @!PT LDS RZ, [RZ] ;  /* 0x00000000fffff984 */ /* 0x000fe20000000800 */
[----:B------:R-:W-:Y:S01]  /*4b60*/  @!PT LDS RZ, [RZ] ;  /* 0x00000000fffff984 */ /* 0x000fe20000000800 */
[----:B------:R-:W-:Y:S01]  /*4b70*/  @!PT LDS RZ, [RZ] ;  /* 0x00000000fffff984 */ /* 0x000fe20000000800 */
[----:B------:R2:W-:Y:S06]  /*4b80*/  MEMBAR.ALL.CTA ;  /* 0x0000000000007992 */ /* 0x0005ec0000008000 */
[----:B--2---:R-:W2:Y:S01]  /*4b90*/  FENCE.VIEW.ASYNC.S ;  /* 0x00000000000073c6 */ /* 0x004ea20000000000 */
[----:B------:R-:W-:Y:S04]  /*4ba0*/  PRMT R0, RZ, 0x654, R0 ;  /* 0x00000654ff007816 */ /* 0x000fe80000000000 */
[----:B--2---:R2:W-:Y:S01]  /*4bb0*/  SYNCS.ARRIVE.TRANS64.RED.A1T0 RZ, [R0+URZ], RZ ;  /* 0x000000ff00ff79a7 */ /* 0x0045e200081004ff */
[----:B---3--:R-:W-:Y:S11]  /*4bc0*/  LOP3.LUT P3, RZ, R30, 0x1, RZ, 0xc0, !PT ;  /* 0x000000011eff7812 */ /* 0x008ff6000786c0ff */
[----:B------:R-:W-:Y:S02]  /*4bd0*/  @!UPT UIADD3 URZ, UPT, UPT, URZ, URZ, URZ ;  /* 0x000000fffffff290 */ /* 0x000fe4000fffe0ff */
[----:B------:R-:W-:Y:S02]  /*4be0*/  @P3 MOV R13, R28 ;  /* 0x0000001c000d3202 */ /* 0x000fe40000000f00 */
[----:B------:R-:W-:Y:S01]  /*4bf0*/  @P3 LOP3.LUT R8, R29, 0xffff, RZ, 0xc0, !PT ;  /* 0x0000ffff1d083812 */ /* 0x000fe200078ec0ff */
[----:B--2---:R-:W-:Y:S06]  /*4c00*/  @!P0 BRA `(.L_x_97) ;  /* 0x0000000000a48947 */ /* 0x004fec0003800000 */
[----:B-1----:R-:W-:Y:S01]  /*4c10*/  IMAD.HI.U32 R41, R32, R7, RZ ;  /* 0x0000000720297227 */ /* 0x002fe200078e00ff */
[----:B------:R-:W-:Y:S02]  /*4c20*/  ISETP.NE.AND P0, PT, R6, 0x1, PT ;  /* 0x000000010600780c */ /* 0x000fe40003f05270 */
[----:B------:R-:W-:Y:S01]  /*4c30*/  ISETP.NE.AND P2, PT, R26, 0x1, PT ;  /* 0x000000011a00780c */ /* 0x000fe20003f45270 */
[----:B------:R-:W-:Y:S01]  /*4c40*/  IMAD.HI.U32 R40, R25, R22, RZ ;  /* 0x0000001619287227 */ /* 0x000fe200078e00ff */
[----:B------:R-:W-:Y:S02]  /*4c50*/  SHF.R.U32.HI R41, RZ, R24, R41 ;  /* 0x00000018ff297219 */ /* 0x000fe40000011629 */
[----:B------:R-:W-:Y:S01]  /*4c60*/  ISETP.NE.AND P4, PT, R2, 0x1, PT ;  /* 0x000000010200780c */ /* 0x000fe20003f85270 */
[----:B------:R-:W-:Y:S01]  /*4c70*/  IMAD.HI.U32 R42, R13, R22, RZ ;  /* 0x000000160d2a7227 */ /* 0x000fe200078e00ff */
[----:B------:R-:W-:Y:S02]  /*4c80*/  SHF.R.U32.HI R40, RZ, R23, R40 ;  /* 0x00000017ff287219 */ /* 0x000fe40000011628 */
[----:B------:R-:W-:Y:S01]  /*4c90*/  SEL R3, R32, R41, !P0 ;  /* 0x0000002920037207 */ /* 0x000fe20004000000 */
[C---:B------:R-:W-:Y:S01]  /*4ca0*/  IMAD.HI.U32 R41, R8.reuse, R7, RZ ;  /* 0x0000000708297227 */ /* 0x040fe200078e00ff */
[----:B------:R-:W-:Y:S02]  /*4cb0*/  SEL R11, R25, R40, !P4 ;  /* 0x00000028190b7207 */ /* 0x000fe40006000000 */
[----:B------:R-:W-:Y:S01]  /*4cc0*/  SHF.R.U32.HI R42, RZ, R23, R42 ;  /* 0x00000017ff2a7219 */ /* 0x000fe2000001162a */
[----:B------:R-:W-:Y:S01]  /*4cd0*/  IMAD.HI.U32 R44, R3, R4, RZ ;  /* 0x00000004032c7227 */ /* 0x000fe200078e00ff */
[----:B------:R-:W-:Y:S03]  /*4ce0*/  SHF.R.U32.HI R41, RZ, R24, R41 ;  /* 0x00000018ff297219 */ /* 0x000fe60000011629 */
[----:B------:R-:W-:Y:S01]  /*4cf0*/  IMAD.HI.U32 R40, R11, R4, RZ ;  /* 0x000000040b287227 */ /* 0x000fe200078e00ff */
[----:B------:R-:W-:Y:S02]  /*4d00*/  @P2 SHF.R.U32.HI R3, RZ, R5, R44 ;  /* 0x00000005ff032219 */ /* 0x000fe4000001162c */
[----:B------:R-:W-:Y:S02]  /*4d10*/  SEL R9, R8, R41, !P0 ;  /* 0x0000002908097207 */ /* 0x000fe40004000000 */
[----:B------:R-:W-:Y:S01]  /*4d20*/  @P2 SHF.R.U32.HI R11, RZ, R5, R40 ;  /* 0x00000005ff0b2219 */ /* 0x000fe20000011628 */
[C---:B------:R-:W-:Y:S01]  /*4d30*/  IMAD R10, R26.reuse, R3, RZ ;  /* 0x000000031a0a7224 */ /* 0x040fe200078e02ff */
[----:B------:R-:W-:Y:S01]  /*4d40*/  SEL R3, R13, R42, !P4 ;  /* 0x0000002a0d037207 */ /* 0x000fe20006000000 */
[C---:B------:R-:W-:Y:S03]  /*4d50*/  IMAD.HI.U32 R14, R9.reuse, R4, RZ ;  /* 0x00000004090e7227 */ /* 0x040fe600078e00ff */
[----:B------:R-:W-:Y:S01]  /*4d60*/  ISETP.GE.AND P0, PT, R9, R10, PT ;  /* 0x0000000a0900720c */ /* 0x000fe20003f06270 */
[C---:B------:R-:W-:Y:S01]  /*4d70*/  IMAD R12, R26.reuse, R11, RZ ;  /* 0x0000000b1a0c7224 */ /* 0x040fe200078e02ff */
[-C--:B------:R-:W-:Y:S04]  /*4d80*/  SHF.R.U32.HI R14, RZ, R5.reuse, R14 ;  /* 0x00000005ff0e7219 */ /* 0x080fe8000001160e */
[----:B------:R-:W-:Y:S02]  /*4d90*/  ISETP.GE.OR P0, PT, R3, R12, P0 ;  /* 0x0000000c0300720c */ /* 0x000fe40000706670 */
[----:B------:R-:W-:Y:S05]  /*4da0*/  SEL R15, R9, R14, !P2 ;  /* 0x0000000e090f7207 */ /* 0x000fea0005000000 */
[----:B------:R-:W-:Y:S04]  /*4db0*/  IMAD.MOV R14, RZ, RZ, -R15 ;  /* 0x000000ffff0e7224 */ /* 0x000fe800078e0a0f */
[----:B------:R-:W-:Y:S02]  /*4dc0*/  IMAD R14, R26, R14, R9 ;  /* 0x0000000e1a0e7224 */ /* 0x000fe400078e0209 */
[C---:B------:R-:W-:Y:S05]  /*4dd0*/  @!P0 IMAD.HI.U32 R10, R3.reuse, R4, RZ ;  /* 0x00000004030a8227 */ /* 0x040fea00078e00ff */
[----:B------:R-:W-:Y:S04]  /*4de0*/  @!P0 SHF.R.U32.HI R10, RZ, R5, R10 ;  /* 0x00000005ff0a8219 */ /* 0x000fe8000001160a */
[----:B------:R-:W-:Y:S01]  /*4df0*/  @!P0 SEL R0, R3, R10, !P2 ;  /* 0x0000000a03008207 */ /* 0x000fe20005000000 */
[----:B------:R-:W-:Y:S03]  /*4e00*/  IMAD.MOV R10, RZ, RZ, -R3 ;  /* 0x000000ffff0a7224 */ /* 0x000fe600078e0a03 */
[----:B------:R-:W-:Y:S01]  /*4e10*/  @!P0 IADD3 R15, PT, PT, R15, -R0, RZ ;  /* 0x800000000f0f8210 */ /* 0x000fe20007ffe0ff */
[----:B------:R-:W-:Y:S01]  /*4e20*/  @!P0 IMAD R0, R11, R14, R0 ;  /* 0x0000000e0b008224 */ /* 0x000fe200078e0200 */
[----:B------:R-:W-:Y:S01]  /*4e30*/  IADD3 R11, PT, PT, -R9, RZ, RZ ;  /* 0x000000ff090b7210 */ /* 0x000fe20007ffe1ff */
[----:B------:R-:W-:Y:S02]  /*4e40*/  IMAD R13, R2, R10, R13 ;  /* 0x0000000a020d7224 */ /* 0x000fe400078e020d */
[----:B------:R-:W-:Y:S02]  /*4e50*/  @!P0 IMAD R9, R15, R26, R3 ;  /* 0x0000001a0f098224 */ /* 0x000fe400078e0203 */
[----:B------:R-:W-:Y:S02]  /*4e60*/  @!P0 IMAD.MOV.U32 R3, RZ, RZ, R0 ;  /* 0x000000ffff038224 */ /* 0x000fe400078e0000 */
[----:B------:R-:W-:Y:S02]  /*4e70*/  IMAD R8, R6, R11, R8 ;  /* 0x0000000b06087224 */ /* 0x000fe400078e0208 */
[----:B------:R-:W-:Y:S02]  /*4e80*/  IMAD R13, R3, R2, R13 ;  /* 0x00000002030d7224 */ /* 0x000fe400078e020d */
[----:B------:R-:W-:Y:S02]  /*4e90*/  IMAD R8, R9, R6, R8 ;  /* 0x0000000609087224 */ /* 0x000fe400078e0208 */
.L_x_97:
[----:B------:R-:W-:Y:S05]  /*4ea0*/  BRA.U UP0, `(.L_x_98) ;  /* 0x0000000100107547 */ /* 0x000fea000b800000 */
[----:B------:R-:W-:Y:S04]  /*4eb0*/  MOV R0, UR6 ;  /* 0x0000000600007c02 */ /* 0x000fe80008000f00 */
[----:B------:R-:W-:Y:S04]  /*4ec0*/  SHF.L.U32 R3, R0, 0x1f, RZ ;  /* 0x0000001f00037819 */ /* 0x000fe800000006ff */
[----:B------:R-:W2:Y:S02]  /*4ed0*/  SYNCS.PHASECHK.TRANS64.TRYWAIT P0, [UR4+0x118], R3 ;  /* 0x00011803ff0075a7 */ /* 0x000ea40008001104 */
[----:B--2---:R-:W-:Y:S05]  /*4ee0*/  @!P0 BRA `(.L_x_99) ;  /* 0x0000004c001c8947 */ /* 0x004fea0003800000 */
.L_x_98:
[----:B-1----:R-:W-:Y:S02]  /*4ef0*/  ISETP.NE.U32.AND P0, PT, R18, RZ, PT ;  /* 0x000000ff1200720c */ /* 0x002fe40003f05070 */
[----:B------:R-:W-:Y:S02]  /*4f00*/  R2UR UR42, R20 ;  /* 0x00000000142a72ca */ /* 0x000fe400000e0000 */
[----:B------:R-:W-:Y:S02]  /*4f10*/  R2UR UR43, R21 ;  /* 0x00000000152b72ca */ /* 0x000fe400000e0000 */
[----:B------:R-:W-:Y:S02]  /*4f20*/  ISETP.NE.AND.EX P0, PT, R19, RZ, PT, P0 ;  /* 0x000000ff1300720c */ /* 0x000fe40003f05300 */
[----:B------:R-:W-:Y:S02]  /*4f30*/  ISETP.NE.U32.AND P2, PT, R18, RZ, PT ;  /* 0x000000ff1200720c */ /* 0x000fe40003f45070 */
[----:B------:R-:W-:Y:S02]  /*4f40*/  SHF.L.U32 R12, R37, 0x1f, RZ ;  /* 0x0000001f250c7819 */ /* 0x000fe400000006ff */
[----:B------:R-:W-:Y:S03]  /*4f50*/  ISETP.NE.AND.EX P2, PT, R19, RZ, PT, P2 ;  /* 0x000000ff1300720c */ /* 0x000fe60003f45320 */
[----:B------:R-:W-:Y:S02]  /*4f60*/  USHF.L.U32 UR42, UR42, 0x7, URZ ;  /* 0x000000072a2a7899 */ /* 0x000fe400080006ff */
[----:B------:R-:W-:Y:S02]  /*4f70*/  USHF.L.U32 UR43, UR43, 0x6, URZ ;  /* 0x000000062b2b7899 */ /* 0x000fe400080006ff */
[----:B------:R-:W-:Y:S10]  /*4f80*/  @!P0 BRA `(.L_x_100) ;  /* 0x00000000002c8947 */ /* 0x000ff40003800000 */
[----:B------:R-:W-:Y:S01]  /*4f90*/  ISETP.NE.U32.AND P0, PT, R16, RZ, PT ;  /* 0x000000ff1000720c */ /* 0x000fe20003f05070 */
[----:B------:R-:W-:Y:S03]  /*4fa0*/  IMAD.MOV.U32 R63, RZ, RZ, 0x1 ;  /* 0x00000001ff3f7424 */ /* 0x000fe600078e00ff */
[----:B------:R-:W-:Y:S11]  /*4fb0*/  ISETP.NE.AND.EX P0, PT, R17, RZ, PT, P0 ;  /* 0x000000ff1100720c */ /* 0x000ff60003f05300 */
[----:B------:R-:W-:Y:S02]  /*4fc0*/  @!UPT UIADD3 URZ, UPT, UPT, URZ, URZ, URZ ;  /* 0x000000fffffff290 */ /* 0x000fe4000fffe0ff */
[----:B------:R-:W1:Y:S01]  /*4fd0*/  @P0 LDC.64 R10, c[0x0][0x888] ;  /* 0x00022200ff0a0b82 */ /* 0x000e620000000a00 */
[----:B--2---:R-:W-:Y:S04]  /*4fe0*/  @P0 IMAD R0, R18, UR36, RZ ;  /* 0x0000002412000c24 */ /* 0x004fe8000f8e02ff */
[----:B-1----:R-:W-:Y:S04]  /*4ff0*/  @P0 IMAD.WIDE R10, R0, 0x4, R10 ;  /* 0x00000004000a0825 */ /* 0x002fe800078e020a */
[----:B------:R-:W-:Y:S01]  /*5000*/  HFMA2 R0, -RZ, RZ, 0, 5.9604644775390625e-08 ;  /* 0x00000001ff007431 */ /* 0x000fe200000001ff */
[----:B------:R1:W5:Y:S04]  /*5010*/  @P0 LDG.E R35, desc[UR46][R10.64] ;  /* 0x0000002e0a230981 */ /* 0x000368000c1e1900 */
[----:B------:R-:W-:Y:S01]  /*5020*/  @!P0 PRMT R63, R0, 0x7610, R63 ;  /* 0x00007610003f8816 */ /* 0x000fe2000000003f */
[----:B-1----:R-:W3:Y:S06]  /*5030*/  @!P0 LDC R35, c[0x0][0x880] ;  /* 0x00022000ff238b82 */ /* 0x002eec0000000800 */
.L_x_100:
[----:B---3-5:R-:W-:Y:S01]  /*5040*/  @!P2 FSETP.EQ.AND P0, PT, R35, RZ, PT ;  /* 0x000000ff2300a20b */ /* 0x028fe20003f02000 */
[----:B------:R-:W-:Y:S01]  /*5050*/  @!UPT UIADD3 URZ, UPT, UPT, URZ, URZ, URZ ;  /* 0x000000fffffff290 */ /* 0x000fe2000fffe0ff */
[----:B------:R-:W-:Y:S11]  /*5060*/  @!P2 BRA `(.L_x_101) ;  /* 0x000000000018a947 */ /* 0x000ff60003800000 */
[----:B------:R-:W-:Y:S02]  /*5070*/  LOP3.LUT P2, RZ, R63, 0xff, RZ, 0xc0, !PT ;  /* 0x000000ff3fff7812 */ /* 0x000fe4000784c0ff */
[----:B------:R-:W-:Y:S04]  /*5080*/  ISETP.NE.U32.AND P0, PT, R16, RZ, PT ;  /* 0x000000ff1000720c */ /* 0x000fe80003f05070 */
[----:B------:R-:W-:Y:S04]  /*5090*/  ISETP.NE.AND.EX P0, PT, R17, RZ, PT, P0 ;  /* 0x000000ff1100720c */ /* 0x000fe80003f05300 */
[----:B------:R-:W-:Y:S03]  /*50a0*/  PLOP3.LUT P0, PT, P0, PT, PT, 0x8, 0x80 ;  /* 0x000000000080781c */ /* 0x000fe6000070e170 */
[----:B------:R-:W-:Y:S11]  /*50b0*/  @P2 FSETP.EQ.AND P0, PT, R35, RZ, PT ;  /* 0x000000ff2300220b */ /* 0x000ff60003f02000 */
[----:B------:R-:W-:Y:S02]  /*50c0*/  @!UPT UIADD3 URZ, UPT, UPT, URZ, URZ, URZ ;  /* 0x000000fffffff290 */ /* 0x000fe4000fffe0ff */
.L_x_101:
[----:B------:R-:W1:Y:S01]  /*50d0*/  SYNCS.PHASECHK.TRANS64.TRYWAIT P2, [UR4+0xf0], R12 ;  /* 0x0000f00cff0075a7 */ /* 0x000e620008041104 */
[----:B------:R-:W-:Y:S04]  /*50e0*/  ELECT P4, URZ, PT ;  /* 0x0000000000ff782f */ /* 0x000fe80003880000 */
[----:B------:R-:W-:Y:S11]  /*50f0*/  PLOP3.LUT P4, PT, P0, P4, PT, 0xf2, 0x2f ;  /* 0x00000000002f781c */ /* 0x000ff60000789e72 */
[----:B------:R-:W-:Y:S02]  /*5100*/  @!UPT UIADD3 URZ, UPT, UPT, URZ, URZ, URZ ;  /* 0x000000fffffff290 */ /* 0x000fe4000fffe0ff */
[----:B------:R-:W-:Y:S05]  /*5110*/  @!P4 IADD3 R9, P0, PT, R38, 0x580, RZ ;  /* 0x000005802609c810 */ /* 0x000fea0007f1e0ff */
[----:B--2---:R-:W-:Y:S01]  /*5120*/  @!P4 IMAD.X R0, RZ, RZ, R39, P0 ;  /* 0x000000ffff00c224 */ /* 0x004fe200000e0627 */
[----:B-1----:R-:W-:Y:S07]  /*5130*/  @!P2 BRA `(.L_x_102) ;  /* 0x0000004800a0a947 */ /* 0x002fee0003800000 */
.L_x_210:
[----:B------:R-:W-:Y:S01]  /*5140*/  @!P4 R2UR UR8, R9 ;  /* 0x000000000908c2ca */ /* 0x000fe200000e0000 */
[----:B------:R-:W-:Y:S01]  /*5150*/  VOTEU.ALL UP0, P4 ;  /* 0x0000000000ff7886 */ /* 0x000fe20002000000 */
[----:B------:R-:W-:Y:S01]  /*5160*/  @!P4 R2UR UR7, R0 ;  /* 0x000000000007c2ca */ /* 0x000fe200000e0000 */
[----:B------:R-:W-:Y:S01]  /*5170*/  VOTEU.ALL UP1, P4 ;  /* 0x0000000000ff7886 */ /* 0x000fe20002020000 */
[----:B------:R-:W-:Y:S01]  /*5180*/  UMOV UR14, 0x0 ;  /* 0x00000000000e7882 */ /* 0x000fe20000000000 */
[----:B------:R-:W-:Y:S01]  /*5190*/  UMOV UR15, 0x10000000 ;  /* 0x10000000000f7882 */ /* 0x000fe20000000000 */
[----:B------:R-:W-:Y:S01]  /*51a0*/  @!UP0 UIADD3 UR40, UPT, UPT, UR4, 0x200, URZ ;  /* 0x0000020004288890 */ /* 0x000fe2000fffe0ff */
[----:B------:R-:W-:Y:S01]  /*51b0*/  @!P4 IMAD.MOV.U32 R0, RZ, RZ, 0x1000 ;  /* 0x00001000ff00c424 */ /* 0x000fe200078e00ff */
[----:B------:R-:W-:Y:S01]  /*51c0*/  UMOV UR44, UR36 ;  /* 0x00000024002c7c82 */ /* 0x000fe20008000000 */
[----:B------:R-:W-:Y:S01]  /*51d0*/  @!UP0 UIADD3 UR10, UPT, UPT, UR42, 0x40, URZ ;  /* 0x000000402a0a8890 */ /* 0x000fe2000fffe0ff */
[----:B------:R-:W-:Y:S01]  /*51e0*/  @!P4 IADD3 R9, P0, PT, R38, 0x580, RZ ;  /* 0x000005802609c810 */ /* 0x000fe20007f1e0ff */
[----:B------:R-:W-:Y:S01]  /*51f0*/  UMOV UR9, UR41 ;  /* 0x0000002900097c82 */ /* 0x000fe20008000000 */
[----:B------:R-:W-:Y:S01]  /*5200*/  UMOV UR11, UR43 ;  /* 0x0000002b000b7c82 */ /* 0x000fe20008000000 */
[----:B------:R-:W-:Y:S01]  /*5210*/  IMAD.U32 R10, RZ, RZ, UR8 ;  /* 0x00000008ff0a7e24 */ /* 0x000fe2000f8e00ff */
[----:B------:R-:W-:Y:S01]  /*5220*/  @!UP0 UIADD3 UR8, UPT, UPT, UR4, 0xa00, URZ ;  /* 0x00000a0004088890 */ /* 0x000fe2000fffe0ff */
[----:B------:R-:W-:Y:S01]  /*5230*/  IMAD.U32 R11, RZ, RZ, UR7 ;  /* 0x00000007ff0b7e24 */ /* 0x000fe2000f8e00ff */
[----:B------:R-:W-:Y:S01]  /*5240*/  VOTEU.ALL UP0, P4 ;  /* 0x0000000000ff7886 */ /* 0x000fe20002000000 */
[----:B------:R-:W-:Y:S01]  /*5250*/  UMOV UR12, UR36 ;  /* 0x00000024000c7c82 */ /* 0x000fe20008000000 */
[----:B------:R-:W-:Y:S01]  /*5260*/  @!P4 R2UR UR16, R10 ;  /* 0x000000000a10c2ca */ /* 0x000fe200000e0000 */
[----:B------:R-:W-:Y:S01]  /*5270*/  UPRMT UR7, UR37, 0x654, UR41 ;  /* 0x0000065425077896 */ /* 0x000fe20008000029 */
[----:B------:R-:W-:Y:S11]  /*5280*/  @!P4 R2UR UR17, R11 ;  /* 0x000000000b11c2ca */ /* 0x000ff600000e0000 */
[----:B------:R-:W-:Y:S02]  /*5290*/  @!UPT UIADD3 URZ, UPT, UPT, URZ, URZ, URZ ;  /* 0x000000fffffff290 */ /* 0x000fe4000fffe0ff */
[----:B------:R2:W-:Y:S01]  /*52a0*/  @!UP1 UTMALDG.3D [UR40], [UR16], desc[UR14] ;  /* 0x00000e28100095b4 */ /* 0x0005e20008011000 */
[----:B------:R2:W-:Y:S01]  /*52b0*/  @!UP0 UTMALDG.3D [UR8], [UR16], desc[UR14] ;  /* 0x00000e08100085b4 */ /* 0x0005e20008011000 */
[----:B------:R3:W-:Y:S01]  /*52c0*/  @!P4 SYNCS.ARRIVE.TRANS64.RED.A0TR RZ, [UR4+0xd0], R0 ;  /* 0x0000d000ffffc9a7 */ /* 0x0007e20008300404 */
[----:B------:R-:W-:Y:S01]  /*52d0*/  SYNCS.ARRIVE.TRANS64.RED.A1T0 RZ, [UR7], RZ ;  /* 0x000000ffffff79a7 */ /* 0x000fe20008100407 */
[----:B---3--:R-:W-:Y:S01]  /*52e0*/  @!P4 IMAD.X R0, RZ, RZ, R39, P0 ;  /* 0x000000ffff00c224 */ /* 0x008fe200000e0627 */
[----:B------:R-:W3:Y:S02]  /*52f0*/  SYNCS.PHASECHK.TRANS64.TRYWAIT P2, [UR4+0xf8], R12 ;  /* 0x0000f80cff0075a7 */ /* 0x000ee40008041104 */
[----:B--23--:R-:W-:Y:S05]  /*5300*/  @!P2 BRA `(.L_x_103) ;  /* 0x000000480044a947 */ /* 0x00cfea0003800000 */
.L_x_212:
        /* <DEDUP_REMOVED lines=8> */
[----:B------:R-:W-:Y:S01]  /*5390*/  @!UP0 UIADD3 UR32, UPT, UPT, UR4, 0x1200, URZ ;  /* 0x0000120004208890 */ /* 0x000fe2000fffe0ff */
[----:B------:R-:W-:Y:S01]  /*53a0*/  @!P4 IADD3 R21, P0, PT, R38, 0x580, RZ ;  /* 0x000005802615c810 */ /* 0x000fe20007f1e0ff */
[----:B------:R-:W-:Y:S01]  /*53b0*/  UMOV UR35, UR43 ;  /* 0x0000002b00237c82 */ /* 0x000fe20008000000 */
[----:B------:R-:W-:Y:S02]  /*53c0*/  @!UP0 UIADD3 UR10, UPT, UPT, UR42, 0x50, URZ ;  /* 0x000000502a0a8890 */ /* 0x000fe4000fffe0ff */
[----:B------:R-:W-:Y:S01]  /*53d0*/  IMAD.U32 R10, RZ, RZ, UR8 ;  /* 0x00000008ff0a7e24 */ /* 0x000fe2000f8e00ff */
[----:B------:R-:W-:Y:S01]  /*53e0*/  @!UP0 UIADD3 UR8, UPT, UPT, UR4, 0x1a00, URZ ;  /* 0x00001a0004088890 */ /* 0x000fe2000fffe0ff */
[----:B------:R-:W-:Y:S01]  /*53f0*/  IMAD.U32 R11, RZ, RZ, UR7 ;  /* 0x00000007ff0b7e24 */ /* 0x000fe2000f8e00ff */
[----:B------:R-:W-:Y:S01]  /*5400*/  VOTEU.ALL UP0, P4 ;  /* 0x0000000000ff7886 */ /* 0x000fe20002000000 */
[----:B------:R-:W-:Y:S01]  /*5410*/  UMOV UR9, UR33 ;  /* 0x0000002100097c82 */ /* 0x000fe20008000000 */
[----:B------:R-:W-:Y:S01]  /*5420*/  @!P4 R2UR UR16, R10 ;  /* 0x000000000a10c2ca */ /* 0x000fe200000e0000 */
[----:B------:R-:W-:Y:S01]  /*5430*/  UMOV UR11, UR43 ;  /* 0x0000002b000b7c82 */ /* 0x000fe20008000000 */
[----:B------:R-:W-:Y:S01]  /*5440*/  @!P4 R2UR UR17, R11 ;  /* 0x000000000b11c2ca */ /* 0x000fe200000e0000 */
[----:B------:R-:W-:Y:S01]  /*5450*/  UMOV UR12, UR36 ;  /* 0x00000024000c7c82 */ /* 0x000fe20008000000 */
[----:B------:R-:W-:Y:S01]  /*5460*/  UPRMT UR7, UR37, 0x654, UR33 ;  /* 0x0000065425077896 */ /* 0x000fe20008000021 */
[----:B------:R-:W-:Y:S10]  /*5470*/  @!P4 IMAD.X R20, RZ, RZ, R39, P0 ;  /* 0x000000ffff14c224 */ /* 0x000ff400000e0627 */
[----:B------:R2:W-:Y:S01]  /*5480*/  @!UP1 UTMALDG.3D [UR32], [UR16], desc[UR14] ;  /* 0x00000e20100095b4 */ /* 0x0005e20008011000 */
[----:B------:R2:W-:Y:S01]  /*5490*/  @!UP0 UTMALDG.3D [UR8], [UR16], desc[UR14] ;  /* 0x00000e08100085b4 */ /* 0x0005e20008011000 */
[----:B------:R2:W-:Y:S01]  /*54a0*/  @!P4 SYNCS.ARRIVE.TRANS64.RED.A0TR RZ, [UR4+0xd8], R0 ;  /* 0x0000d800ffffc9a7 */ /* 0x0005e20008300404 */
[----:B------:R-:W-:Y:S01]  /*54b0*/  SYNCS.ARRIVE.TRANS64.RED.A1T0 RZ, [UR7], RZ ;  /* 0x000000ffffff79a7 */ /* 0x000fe20008100407 */
[----:B------:R-:W3:Y:S02]  /*54c0*/  SYNCS.PHASECHK.TRANS64.TRYWAIT P2, [UR4+0x100], R12 ;  /* 0x0001000cff0075a7 */ /* 0x000ee40008041104 */
[----:B--23--:R-:W-:Y:S05]  /*54d0*/  @!P2 BRA `(.L_x_104) ;  /* 0x0000004400e8a947 */ /* 0x00cfea0003800000 */
.L_x_214:
[----:B------:R-:W2:Y:S01]  /*54e0*/  LDC.64 R14, c[0x0][0xb10] ;  /* 0x0002c400ff0e7b82 */ /* 0x000ea20000000a00 */
[----:B------:R-:W-:Y:S01]  /*54f0*/  @!P4 R2UR UR8, R21 ;  /* 0x000000001508c2ca */ /* 0x000fe200000e0000 */
[----:B------:R-:W-:Y:S01]  /*5500*/  VOTEU.ALL UP0, P4 ;  /* 0x0000000000ff7886 */ /* 0x000fe20002000000 */
[----:B------:R-:W-:Y:S01]  /*5510*/  @!P4 R2UR UR7, R20 ;  /* 0x000000001407c2ca */ /* 0x000fe200000e0000 */
[----:B------:R-:W-:Y:S01]  /*5520*/  VOTEU.ALL UP1, P4 ;  /* 0x0000000000ff7886 */ /* 0x000fe20002020000 */
[----:B------:R-:W-:Y:S03]  /*5530*/  UMOV UR14, 0x0 ;  /* 0x00000000000e7882 */ /* 0x000fe60000000000 */
[----:B------:R-:W3:Y:S01]  /*5540*/  LDC.64 R10, c[0x0][0xb18] ;  /* 0x0002c600ff0a7b82 */ /* 0x000ee20000000a00 */
[----:B------:R-:W-:Y:S01]  /*5550*/  @!UP0 UIADD3 UR26, UPT, UPT, UR42, 0x20, URZ ;  /* 0x000000202a1a8890 */ /* 0x000fe2000fffe0ff */
[----:B------:R-:W-:Y:S01]  /*5560*/  @P3 SHF.R.U32.HI R33, RZ, 0x10, R29 ;  /* 0x00000010ff213819 */ /* 0x000fe2000001161d */
[----:B------:R-:W-:Y:S01]  /*5570*/  @!UP0 UIADD3 UR24, UPT, UPT, UR4, 0x2200, URZ ;  /* 0x0000220004188890 */ /* 0x000fe2000fffe0ff */
[----:B------:R-:W-:Y:S01]  /*5580*/  VIADD R36, R36, 0x1 ;  /* 0x0000000124247836 */ /* 0x000fe20000000000 */
[----:B------:R-:W-:Y:S03]  /*5590*/  UMOV UR15, 0x10000000 ;  /* 0x10000000000f7882 */ /* 0x000fe60000000000 */
[----:B------:R-:W4:Y:S01]  /*55a0*/  @!P1 LDC R0, c[0x0][0xb20] ;  /* 0x0002c800ff009b82 */ /* 0x000f220000000800 */
[----:B------:R-:W-:Y:S01]  /*55b0*/  UMOV UR27, UR43 ;  /* 0x0000002b001b7c82 */ /* 0x000fe20008000000 */
[----:B------:R-:W-:Y:S01]  /*55c0*/  IMAD.U32 R20, RZ, RZ, UR8 ;  /* 0x00000008ff147e24 */ /* 0x000fe2000f8e00ff */
[----:B------:R-:W-:Y:S05]  /*55d0*/  UMOV UR28, UR36 ;  /* 0x00000024001c7c82 */ /* 0x000fea0008000000 */
[----:B-1----:R-:W1:Y:S01]  /*55e0*/  @!P1 LDC R3, c[0x0][0xb0c] ;  /* 0x0002c300ff039b82 */ /* 0x002e620000000800 */
[----:B------:R-:W-:Y:S01]  /*55f0*/  IMAD.U32 R21, RZ, RZ, UR7 ;  /* 0x00000007ff157e24 */ /* 0x000fe2000f8e00ff */
[----:B------:R-:W-:Y:S01]  /*5600*/  @!UP0 UIADD3 UR10, UPT, UPT, UR42, 0x60, URZ ;  /* 0x000000602a0a8890 */ /* 0x000fe2000fffe0ff */
[----:B------:R-:W-:Y:S01]  /*5610*/  @!P4 R2UR UR16, R20 ;  /* 0x000000001410c2ca */ /* 0x000fe200000e0000 */
[----:B------:R-:W-:Y:S01]  /*5620*/  @!UP0 UIADD3 UR8, UPT, UPT, UR4, 0x2a00, URZ ;  /* 0x00002a0004088890 */ /* 0x000fe2000fffe0ff */
[----:B------:R-:W-:Y:S01]  /*5630*/  @!P4 IMAD.MOV.U32 R20, RZ, RZ, 0x1000 ;  /* 0x00001000ff14c424 */ /* 0x000fe200078e00ff */
[----:B------:R-:W-:Y:S01]  /*5640*/  @!P4 R2UR UR17, R21 ;  /* 0x000000001511c2ca */ /* 0x000fe200000e0000 */
[----:B------:R-:W-:Y:S01]  /*5650*/  VOTEU.ALL UP0, P4 ;  /* 0x0000000000ff7886 */ /* 0x000fe20002000000 */
[----:B------:R-:W-:Y:S01]  /*5660*/  UMOV UR9, UR25 ;  /* 0x0000001900097c82 */ /* 0x000fe20008000000 */
[----:B------:R-:W-:Y:S01]  /*5670*/  UMOV UR11, UR43 ;  /* 0x0000002b000b7c82 */ /* 0x000fe20008000000 */
[----:B------:R-:W-:Y:S01]  /*5680*/  UMOV UR12, UR36 ;  /* 0x00000024000c7c82 */ /* 0x000fe20008000000 */
[----:B------:R-:W-:Y:S08]  /*5690*/  UPRMT UR7, UR37, 0x654, UR25 ;  /* 0x0000065425077896 */ /* 0x000ff00008000019 */
[----:B------:R1:W-:Y:S02]  /*56a0*/  @!UP1 UTMALDG.3D [UR24], [UR16], desc[UR14] ;  /* 0x00000e18100095b4 */ /* 0x0003e40008011000 */
[----:B-1----:R-:W-:Y:S01]  /*56b0*/  @!P1 ISETP.NE.AND P2, PT, R3, 0x1, PT ;  /* 0x000000010300980c */ /* 0x002fe20003f45270 */
[C---:B--2---:R-:W-:Y:S01]  /*56c0*/  @!P1 IMAD.HI.U32 R14, R13.reuse, R14, RZ ;  /* 0x0000000e0d0e9227 */ /* 0x044fe200078e00ff */
[----:B---3--:R-:W-:Y:S01]  /*56d0*/  @!P1 ISETP.NE.AND P0, PT, R10, 0x1, PT ;  /* 0x000000010a00980c */ /* 0x008fe20003f05270 */
[----:B------:R1:W-:Y:S01]  /*56e0*/  @!UP0 UTMALDG.3D [UR8], [UR16], desc[UR14] ;  /* 0x00000e08100085b4 */ /* 0x0003e20008011000 */
[----:B------:R1:W-:Y:S01]  /*56f0*/  @!P4 SYNCS.ARRIVE.TRANS64.RED.A0TR RZ, [UR4+0xe0], R20 ;  /* 0x0000e014ffffc9a7 */ /* 0x0003e20008300404 */
[C---:B------:R-:W-:Y:S01]  /*5700*/  @!P1 IMAD.HI.U32 R11, R8.reuse, R11, RZ ;  /* 0x0000000b080b9227 */ /* 0x040fe200078e00ff */
[----:B------:R-:W-:Y:S04]  /*5710*/  @!P1 SHF.R.U32.HI R14, RZ, R15, R14 ;  /* 0x0000000fff0e9219 */ /* 0x000fe8000001160e */
[----:B----4-:R-:W-:Y:S02]  /*5720*/  @!P1 SHF.R.U32.HI R9, RZ, R0, R11 ;  /* 0x00000000ff099219 */ /* 0x010fe4000001160b */
[----:B------:R-:W-:Y:S02]  /*5730*/  @!P1 SEL R14, R13, R14, !P2 ;  /* 0x0000000e0d0e9207 */ /* 0x000fe40005000000 */
[----:B------:R-:W-:Y:S05]  /*5740*/  @!P1 SEL R9, R8, R9, !P0 ;  /* 0x0000000908099207 */ /* 0x000fea0004000000 */
[----:B------:R-:W-:Y:S01]  /*5750*/  @!P1 IMAD.IADD R0, R9, 0x1, -R14 ;  /* 0x0000000109009824 */ /* 0x000fe200078e0a0e */
[----:B------:R-:W-:Y:S01]  /*5760*/  SYNCS.ARRIVE.TRANS64.RED.A1T0 RZ, [UR7], RZ ;  /* 0x000000ffffff79a7 */ /* 0x000fe20008100407 */
[----:B------:R-:W-:Y:S02]  /*5770*/  @!P1 IMAD.IADD R9, R14, 0x1, -R9 ;  /* 0x000000010e099824 */ /* 0x000fe400078e0a09 */
[----:B------:R-:W-:Y:S02]  /*5780*/  @!P1 IMAD R13, R0, R3, R13 ;  /* 0x00000003000d9224 */ /* 0x000fe400078e020d */
[----:B------:R-:W-:Y:S01]  /*5790*/  @!P1 IMAD R8, R9, R10, R8 ;  /* 0x0000000a09089224 */ /* 0x000fe200078e0208 */
[----:B------:R-:W2:Y:S02]  /*57a0*/  SYNCS.PHASECHK.TRANS64.TRYWAIT P5, [UR4+0x108], R12 ;  /* 0x0001080cff0075a7 */ /* 0x000ea400080a1104 */
[----:B-12---:R-:W-:Y:S05]  /*57b0*/  @!P5 BRA `(.L_x_105) ;  /* 0x000000440048d947 */ /* 0x006fea0003800000 */
.L_x_216:
[----:B-1----:R-:W-:Y:S01]  /*57c0*/  @!P4 IADD3 R3, P0, PT, R38, 0x580, RZ ;  /* 0x000005802603c810 */ /* 0x002fe20007f1e0ff */
[----:B------:R-:W-:Y:S01]  /*57d0*/  VOTEU.ALL UP0, P4 ;  /* 0x0000000000ff7886 */ /* 0x000fe20002000000 */
[----:B------:R-:W-:Y:S01]  /*57e0*/  VOTEU.ALL UP1, P4 ;  /* 0x0000000000ff7886 */ /* 0x000fe20002020000 */
[----:B------:R-:W-:Y:S01]  /*57f0*/  UMOV UR14, 0x0 ;  /* 0x00000000000e7882 */ /* 0x000fe20000000000 */
[----:B------:R-:W-:Y:S01]  /*5800*/  @!P4 R2UR UR8, R3 ;  /* 0x000000000308c2ca */ /* 0x000fe200000e0000 */
[----:B------:R-:W-:Y:S01]  /*5810*/  @!P4 IMAD.X R0, RZ, RZ, R39, P0 ;  /* 0x000000ffff00c224 */ /* 0x000fe200000e0627 */
[----:B------:R-:W-:Y:S01]  /*5820*/  @!UP0 UIADD3 UR17, UPT, UPT, UR4, 0xe8, URZ ;  /* 0x000000e804118890 */ /* 0x000fe2000fffe0ff */
[----:B------:R-:W-:Y:S01]  /*5830*/  ISETP.NE.AND P0, PT, R36, 0x2, PT ;  /* 0x000000022400780c */ /* 0x000fe20003f05270 */
[----:B------:R-:W-:Y:S01]  /*5840*/  @!UP0 UIADD3 UR18, UPT, UPT, UR42, 0x30, URZ ;  /* 0x000000302a128890 */ /* 0x000fe2000fffe0ff */
[----:B------:R-:W-:Y:S01]  /*5850*/  LOP3.LUT R37, R37, 0x1, RZ, 0x3c, !PT ;  /* 0x0000000125257812 */ /* 0x000fe200078e3cff */
[----:B------:R-:W-:Y:S01]  /*5860*/  @!UP0 UIADD3 UR16, UPT, UPT, UR4, 0x3200, URZ ;  /* 0x0000320004108890 */ /* 0x000fe2000fffe0ff */
[----:B------:R-:W-:Y:S01]  /*5870*/  @!P4 R2UR UR7, R0 ;  /* 0x000000000007c2ca */ /* 0x000fe200000e0000 */
[----:B------:R-:W-:Y:S01]  /*5880*/  UMOV UR15, 0x10000000 ;  /* 0x10000000000f7882 */ /* 0x000fe20000000000 */
[----:B------:R-:W-:Y:S01]  /*5890*/  UMOV UR19, UR43 ;  /* 0x0000002b00137c82 */ /* 0x000fe20008000000 */
[----:B------:R-:W-:Y:S01]  /*58a0*/  UMOV UR20, UR36 ;  /* 0x0000002400147c82 */ /* 0x000fe20008000000 */
[----:B------:R-:W-:Y:S01]  /*58b0*/  @!UP0 UIADD3 UR10, UPT, UPT, UR42, 0x70, URZ ;  /* 0x000000702a0a8890 */ /* 0x000fe2000fffe0ff */
[----:B------:R-:W-:Y:S01]  /*58c0*/  SEL R3, RZ, 0x1, P0 ;  /* 0x00000001ff037807 */ /* 0x000fe20000000000 */
[----:B------:R-:W-:Y:S01]  /*58d0*/  IMAD.U32 R10, RZ, RZ, UR8 ;  /* 0x00000008ff0a7e24 */ /* 0x000fe2000f8e00ff */
[----:B------:R-:W-:Y:S01]  /*58e0*/  @!UP0 UIADD3 UR8, UPT, UPT, UR4, 0x3a00, URZ ;  /* 0x00003a0004088890 */ /* 0x000fe2000fffe0ff */
[----:B------:R-:W-:Y:S01]  /*58f0*/  IMAD.IADD R20, R8, 0x1, R62 ;  /* 0x0000000108147824 */ /* 0x000fe200078e023e */
[----:B------:R-:W-:Y:S01]  /*5900*/  VOTEU.ALL UP0, P4 ;  /* 0x0000000000ff7886 */ /* 0x000fe20002000000 */
[----:B------:R-:W-:Y:S01]  /*5910*/  UMOV UR11, UR43 ;  /* 0x0000002b000b7c82 */ /* 0x000fe20008000000 */
[----:B------:R-:W-:Y:S01]  /*5920*/  @!P4 R2UR UR22, R10 ;  /* 0x000000000a16c2ca */ /* 0x000fe200000e0000 */
[----:B------:R-:W-:Y:S01]  /*5930*/  UMOV UR12, UR36 ;  /* 0x00000024000c7c82 */ /* 0x000fe20008000000 */
[----:B------:R-:W-:Y:S01]  /*5940*/  IMAD.U32 R11, RZ, RZ, UR7 ;  /* 0x00000007ff0b7e24 */ /* 0x000fe2000f8e00ff */
[----:B------:R-:W-:Y:S01]  /*5950*/  UMOV UR9, UR17 ;  /* 0x0000001100097c82 */ /* 0x000fe20008000000 */
[----:B------:R-:W-:Y:S01]  /*5960*/  @P3 R2UR UR36, R33 ;  /* 0x00000000212432ca */ /* 0x000fe200000e0000 */
[----:B------:R-:W-:Y:S01]  /*5970*/  IMAD.IADD R21, R13, 0x1, R64 ;  /* 0x000000010d157824 */ /* 0x000fe200078e0240 */
[----:B------:R-:W-:Y:S02]  /*5980*/  LOP3.LUT R34, R34, R3, RZ, 0x3c, !PT ;  /* 0x0000000322227212 */ /* 0x000fe400078e3cff */
[----:B------:R-:W-:Y:S02]  /*5990*/  @!P4 R2UR UR23, R11 ;  /* 0x000000000b17c2ca */ /* 0x000fe400000e0000 */
[----:B------:R-:W-:Y:S11]  /*59a0*/  SEL R36, R36, RZ, P0 ;  /* 0x000000ff24247207 */ /* 0x000ff60000000000 */
[----:B------:R2:W-:Y:S01]  /*59b0*/  @!UP1 UTMALDG.3D [UR16], [UR22], desc[UR14] ;  /* 0x00000e10160095b4 */ /* 0x0005e20008011000 */
[----:B------:R2:W-:Y:S01]  /*59c0*/  @!UP0 UTMALDG.3D [UR8], [UR22], desc[UR14] ;  /* 0x00000e08160085b4 */ /* 0x0005e20008011000 */
[----:B------:R2:W-:Y:S01]  /*59d0*/  @!P4 SYNCS.ARRIVE.TRANS64.RED.A0TR RZ, [UR4+0xe8], R27 ;  /* 0x0000e81bffffc9a7 */ /* 0x0005e20008300404 */
[----:B------:R-:W-:Y:S01]  /*59e0*/  UPLOP3.LUT UP0, UPT, UPT, UPT, UPT, 0x80, 0x8 ;  /* 0x000000000008789c */ /* 0x000fe20003f0f070 */
[----:B------:R-:W-:Y:S01]  /*59f0*/  SYNCS.ARRIVE.TRANS64.RED.A1T0 RZ, [UR5], RZ ;  /* 0x000000ffffff79a7 */ /* 0x000fe20008100405 */
[----:B------:R-:W-:Y:S09]  /*5a00*/  @P3 BRA `(.L_x_106) ;  /* 0xfffffff0002c3947 */ /* 0x000ff2000383ffff */
[----:B------:R-:W-:-:S04]  /*5a10*/  SHF.L.U32 R3, R37, 0x1f, RZ ;  /* 0x0000001f25037819 */ /* 0x000fc800000006ff */
[----:B------:R-:W1:Y:S02]  /*5a20*/  SYNCS.PHASECHK.TRANS64.TRYWAIT P0, [UR4+0xf0], R3 ;  /* 0x0000f003ff0075a7 */ /* 0x000e640008001104 */
[----:B-1----:R-:W-:Y:S05]  /*5a30*/  @!P0 BRA `(.L_x_107) ;  /* 0x0000004000c08947 */ /* 0x002fea0003800000 */
.L_x_218:
[----:B------:R-:W3:Y:S02]  /*5a40*/  SYNCS.PHASECHK.TRANS64.TRYWAIT P0, [UR4+0xf8], R3 ;  /* 0x0000f803ff0075a7 */ /* 0x000ee40008001104 */
[----:B---3--:R-:W-:Y:S05]  /*5a50*/  @!P0 BRA `(.L_x_108) ;  /* 0x0000004000d08947 */ /* 0x008fea0003800000 */
.L_x_220:
[----:B------:R-:W3:Y:S02]  /*5a60*/  SYNCS.PHASECHK.TRANS64.TRYWAIT P0, [UR4+0x100], R3 ;  /* 0x00010003ff0075a7 */ /* 0x000ee40008001104 */
[----:B---3--:R-:W-:Y:S05]  /*5a70*/  @!P0 BRA `(.L_x_109) ;  /* 0x0000004000e08947 */ /* 0x008fea0003800000 */
.L_x_222:
[----:B-1----:R-:W-:-:S07]  /*5a80*/  MOV R0, UR4 ;  /* 0x0000000400007c02 */ /* 0x002fce0008000f00 */
.L_x_110:
[----:B-1----:R-:W-:-:S04]  /*5a90*/  SHF.L.U32 R3, R37, 0x1f, RZ ;  /* 0x0000001f25037819 */ /* 0x002fc800000006ff */
[----:B------:R1:W3:Y:S03]  /*5aa0*/  SYNCS.PHASECHK.TRANS64.TRYWAIT P0, [R0+URZ+0x108], R3 ;  /* 0x00010803000075a7 */ /* 0x0002e600080011ff */
[----:B---3--:R-:W-:Y:S05]  /*5ab0*/  @!P0 NANOSLEEP.SYNCS 0x989680 ;  /* 0x009896800000895d */ /* 0x008fea0003900000 */
[----:B------:R-:W3:Y:S02]  /*5ac0*/  @!P0 SYNCS.PHASECHK.TRANS64 P0, [R0+URZ+0x108], R3 ;  /* 0x00010803000085a7 */ /* 0x000ee400080010ff */
[----:B--23--:R-:W-:Y:S05]  /*5ad0*/  @P0 EXIT ;  /* 0x000000000000094d */ /* 0x00cfea0003800000 */
[----:B------:R-:W-:Y:S05]  /*5ae0*/  BRA `(.L_x_110) ;  /* 0xfffffffc00e87947 */ /* 0x000fea000383ffff */
.L_x_95:
[----:B------:R-:W-:-:S06]  /*5af0*/  UISETP.GE.AND UP0, UPT, UR10, 0x4, UPT ;  /* 0x000000040a00788c */ /* 0x000fcc000bf06270 */
[----:B------:R-:W-:-:S13]  /*5b00*/  PLOP3.LUT P0, PT, PT, PT, UP0, 0x80, 0x8 ;  /* 0x000000000008781c */ /* 0x000fda0003f0f008 */
[----:B------:R-:W-:Y:S05]  /*5b10*/  @!P0 EXIT ;  /* 0x000000000000894d */ /* 0x000fea0003800000 */
[----:B------:R-:W-:Y:S01]  /*5b20*/  BAR.SYNC.DEFER_BLOCKING 0x6, 0xa0 ;  /* 0x0182800000007b1d */ /* 0x000fe20000010000 */
[----:B------:R-:W-:Y:S02]  /*5b30*/  IMAD.SHL.U32 R4, R70, 0x200000, RZ ;  /* 0x0020000046047824 */ /* 0x000fe400078e00ff */
[----:B------:R-:W-:Y:S02]  /*5b40*/  HFMA2 R75, -RZ, RZ, 0, 5.9604644775390625e-08 ;  /* 0x00000001ff4b7431 */ /* 0x000fe400000001ff */
[C---:B------:R-:W-:Y:S01]  /*5b50*/  IMAD.SHL.U32 R69, R76.reuse, 0x10, RZ ;  /* 0x000000104c457824 */ /* 0x040fe200078e00ff */
[----:B------:R-:W-:Y:S01]  /*5b60*/  MOV R73, RZ ;  /* 0x000000ff00497202 */ /* 0x000fe20000000f00 */
[----:B------:R-:W-:Y:S01]  /*5b70*/  IMAD.U32 R33, R76, 0x10000, RZ ;  /* 0x000100004c217824 */ /* 0x000fe200078e00ff */
[----:B------:R-:W-:Y:S01]  /*5b80*/  UMOV UR44, 0x400 ;  /* 0x00000400002c7882 */ /* 0x000fe20000000000 */
[----:B------:R-:W1:Y:S01]  /*5b90*/  LDC R67, c[0x0][0x370] ;  /* 0x0000dc00ff437b82 */ /* 0x000e620000000800 */
[----:B------:R-:W-:Y:S01]  /*5ba0*/  ULEA UR44, UR37, UR44, 0x18 ;  /* 0x0000002c252c7291 */ /* 0x000fe2000f8ec0ff */
[----:B------:R-:W-:Y:S01]  /*5bb0*/  LOP3.LUT R4, R4, 0x200000, RZ, 0xc0, !PT ;  /* 0x0020000004047812 */ /* 0x000fe200078ec0ff */
[----:B------:R-:W-:Y:S01]  /*5bc0*/  IMAD.SHL.U32 R68, R76, 0x2, RZ ;  /* 0x000000024c447824 */ /* 0x000fe200078e00ff */
[C---:B------:R-:W-:Y:S01]  /*5bd0*/  LOP3.LUT R5, R69.reuse, 0x40, RZ, 0xc0, !PT ;  /* 0x0000004045057812 */ /* 0x040fe200078ec0ff */
[----:B------:R-:W-:Y:S01]  /*5be0*/  IMAD.SHL.U32 R3, R70, 0x200, RZ ;  /* 0x0000020046037824 */ /* 0x000fe200078e00ff */
[----:B------:R-:W-:Y:S01]  /*5bf0*/  LOP3.LUT R2, R69, 0x5b0, RZ, 0xc0, !PT ;  /* 0x000005b045027812 */ /* 0x000fe200078ec0ff */
[----:B------:R-:W-:Y:S01]  /*5c00*/  UIADD3 UR4, UPT, UPT, UR44, 0x200, URZ ;  /* 0x000002002c047890 */ /* 0x000fe2000fffe0ff */
[----:B------:R-:W2:Y:S01]  /*5c10*/  LDC R28, c[0x0][0xb0c] ;  /* 0x0002c300ff1c7b82 */ /* 0x000ea20000000800 */
[----:B------:R-:W-:Y:S01]  /*5c20*/  LOP3.LUT R33, R4, 0x400000, R33, 0xf8, !PT ;  /* 0x0040000004217812 */ /* 0x000fe200078ef821 */
[----:B------:R-:W-:Y:S01]  /*5c30*/  IMAD.MOV.U32 R30, RZ, RZ, RZ ;  /* 0x000000ffff1e7224 */ /* 0x000fe200078e00ff */
[----:B------:R-:W-:Y:S01]  /*5c40*/  LOP3.LUT R68, R5, 0x8, R68, 0xf8, !PT ;  /* 0x0000000805447812 */ /* 0x000fe200078ef844 */
[----:B------:R-:W-:Y:S01]  /*5c50*/  IMAD.MOV.U32 R74, RZ, RZ, RZ ;  /* 0x000000ffff4a7224 */ /* 0x000fe200078e00ff */
[----:B------:R-:W-:Y:S01]  /*5c60*/  LOP3.LUT R3, R2, 0x200, R3, 0xf8, !PT ;  /* 0x0000020002037812 */ /* 0x000fe200078ef803 */
[----:B------:R-:W-:Y:S01]  /*5c70*/  IMAD.MOV.U32 R80, RZ, RZ, RZ ;  /* 0x000000ffff507224 */ /* 0x000fe200078e00ff */
[----:B------:R-:W-:Y:S01]  /*5c80*/  LOP3.LUT P0, RZ, R69, 0x40, RZ, 0xc0, !PT ;  /* 0x0000004045ff7812 */ /* 0x000fe2000780c0ff */
[----:B------:R-:W3:Y:S01]  /*5c90*/  LDC R65, c[0x0][0xb20] ;  /* 0x0002c800ff417b82 */ /* 0x000ee20000000800 */
[----:B------:R-:W4:Y:S01]  /*5ca0*/  LDS R0, [UR44+0x1d0] ;  /* 0x0001d02cff007984 */ /* 0x000f220008000800 */
[----:B------:R-:W-:Y:S01]  /*5cb0*/  LOP3.LUT R68, R3, R68, RZ, 0xfc, !PT ;  /* 0x0000004403447212 */ /* 0x000fe200078efcff */
[----:B------:R-:W-:Y:S01]  /*5cc0*/  IMAD.U32 R71, RZ, RZ, UR4 ;  /* 0x00000004ff477e24 */ /* 0x000fe2000f8e00ff */
[----:B------:R-:W-:Y:S01]  /*5cd0*/  LOP3.LUT R76, R76, 0x60, RZ, 0xc0, !PT ;  /* 0x000000604c4c7812 */ /* 0x000fe200078ec0ff */
[----:B------:R-:W1:Y:S03]  /*5ce0*/  LDCU.64 UR50, c[0x0][0x348] ;  /* 0x00006900ff3277ac */ /* 0x000e660008000a00 */
[----:B------:R-:W1:Y:S01]  /*5cf0*/  LDC R27, c[0x0][0xb30] ;  /* 0x0002cc00ff1b7b82 */ /* 0x000e620000000800 */
[----:B------:R-:W1:Y:S01]  /*5d00*/  LDCU.64 UR38, c[0x0][0x888] ;  /* 0x00011100ff2677ac */ /* 0x000e620008000a00 */
[----:B------:R-:W-:Y:S01]  /*5d10*/  UMOV UR45, URZ ;  /* 0x000000ff002d7c82 */ /* 0x000fe20008000000 */
[----:B------:R-:W-:-:S05]  /*5d20*/  UMOV UR48, URZ ;  /* 0x000000ff00307c82 */ /* 0x000fca0008000000 */
[----:B------:R-:W1:Y:S08]  /*5d30*/  LDC.64 R56, c[0x0][0x888] ;  /* 0x00022200ff387b82 */ /* 0x000e700000000a00 */
[----:B------:R-:W1:Y:S08]  /*5d40*/  LDC.64 R60, c[0x0][0xb10] ;  /* 0x0002c400ff3c7b82 */ /* 0x000e700000000a00 */
[----:B------:R-:W1:Y:S08]  /*5d50*/  LDC.64 R24, c[0x0][0xb18] ;  /* 0x0002c600ff187b82 */ /* 0x000e700000000a00 */
[----:B------:R-:W1:Y:S01]  /*5d60*/  LDC.64 R22, c[0x0][0xb28] ;  /* 0x0002ca00ff167b82 */ /* 0x000e620000000a00 */
[----:B----4-:R-:W-:Y:S01]  /*5d70*/  IMAD.IADD R33, R0, 0x1, R33 ;  /* 0x0000000100217824 */ /* 0x010fe200078e0221 */
[----:B------:R-:W-:-:S06]  /*5d80*/  P2R R0, PR, RZ, 0x1 ;  /* 0x00000001ff007803 */ /* 0x000fcc0000000000 */
[----:B------:R-:W4:Y:S08]  /*5d90*/  LDC.64 R58, c[0x0][0x890] ;  /* 0x00022400ff3a7b82 */ /* 0x000f300000000a00 */
[----:B------:R-:W1:Y:S08]  /*5da0*/  LDC.64 R54, c[0x0][0x8b0] ;  /* 0x00022c00ff367b82 */ /* 0x000e700000000a00 */
[----:B------:R-:W1:Y:S08]  /*5db0*/  LDC.64 R52, c[0x0][0x8a8] ;  /* 0x00022a00ff347b82 */ /* 0x000e700000000a00 */
[----:B--23--:R-:W1:Y:S02]  /*5dc0*/  LDC R66, c[0x0][0x374] ;  /* 0x0000dd00ff427b82 */ /* 0x00ce640000000800 */
.L_x_154:
[C---:B------:R-:W-:Y:S02]  /*5dd0*/  LEA R0, R80.reuse, UR44, 0x3 ;  /* 0x0000002c50007c11 */ /* 0x040fe4000f8e18ff */
[----:B------:R-:W-:Y:S02]  /*5de0*/  SHF.L.U32 R3, R73, 0x1f, RZ ;  /* 0x0000001f49037819 */ /* 0x000fe400000006ff */
[----:B------:R-:W-:Y:S02]  /*5df0*/  LEA R16, R80, UR44, 0x4 ;  /* 0x0000002c50107c11 */ /* 0x000fe4000f8e20ff */
[----:B--2---:R-:W2:Y:S02]  /*5e00*/  SYNCS.PHASECHK.TRANS64.TRYWAIT P0, [R0+URZ+0x120], R3 ;  /* 0x00012003000075a7 */ /* 0x004ea400080011ff */
[----:B--2---:R-:W-:Y:S05]  /*5e10*/  @!P0 BRA `(.L_x_111) ;  /* 0x0000004000108947 */ /* 0x004fea0003800000 */
.L_x_223:
[----:B------:R-:W3:Y:S01]  /*5e20*/  LDC.64 R12, c[0x0][0xb10] ;  /* 0x0002c400ff0c7b82 */ /* 0x000ee20000000a00 */
[----:B------:R-:W4:Y:S01]  /*5e30*/  LDS.128 R16, [R16+0x1b0] ;  /* 0x0001b00010107984 */ /* 0x000f220000000c00 */
[----:B-1----:R-:W-:Y:S01]  /*5e40*/  ISETP.NE.AND P1, PT, R27, 0x1, PT ;  /* 0x000000011b00780c */ /* 0x002fe20003f25270 */
[----:B--2---:R-:W-:Y:S01]  /*5e50*/  VIADD R0, R0, 0x130 ;  /* 0x0000013000007836 */ /* 0x004fe20000000000 */
[----:B------:R-:W-:Y:S04]  /*5e60*/  ISETP.GE.AND P0, PT, R26, 0x1, PT ;  /* 0x000000011a00780c */ /* 0x000fe80003f06270 */
[----:B------:R-:W1:Y:S01]  /*5e70*/  LDC.64 R10, c[0x0][0xb18] ;  /* 0x0002c600ff0a7b82 */ /* 0x000e620000000a00 */
[----:B------:R-:W-:Y:S01]  /*5e80*/  PRMT R0, RZ, 0x654, R0 ;  /* 0x00000654ff007816 */ /* 0x000fe20000000000 */
[----:B------:R-:W-:Y:S01]  /*5e90*/  @!PT LDS RZ, [RZ] ;  /* 0x00000000fffff984 */ /* 0x000fe20000000800 */
[----:B------:R-:W-:Y:S01]  /*5ea0*/  @!PT LDS RZ, [RZ] ;  /* 0x00000000fffff984 */ /* 0x000fe20000000800 */
[----:B------:R-:W-:Y:S01]  /*5eb0*/  @!PT LDS RZ, [RZ] ;  /* 0x00000000fffff984 */ /* 0x000fe20000000800 */
[----:B------:R-:W-:Y:S01]  /*5ec0*/  @!PT LDS RZ, [RZ] ;  /* 0x00000000fffff984 */ /* 0x000fe20000000800 */
[----:B------:R2:W-:Y:S06]  /*5ed0*/  MEMBAR.ALL.CTA ;  /* 0x0000000000007992 */ /* 0x0005ec0000008000 */
[----:B--2---:R-:W2:Y:S01]  /*5ee0*/  FENCE.VIEW.ASYNC.S ;  /* 0x00000000000073c6 */ /* 0x004ea20000000000 */
[----:B------:R-:W1:Y:S08]  /*5ef0*/  @!P1 LDC R14, c[0x0][0xb20] ;  /* 0x0002c800ff0e9b82 */ /* 0x000e700000000800 */
[----:B------:R-:W1:Y:S01]  /*5f00*/  @!P1 LDC R9, c[0x0][0xb0c] ;  /* 0x0002c300ff099b82 */ /* 0x000e620000000800 */
[----:B--2---:R2:W-:Y:S01]  /*5f10*/  SYNCS.ARRIVE.TRANS64.RED.A1T0 RZ, [R0+URZ], RZ ;  /* 0x000000ff00ff79a7 */ /* 0x0045e200081004ff */
[----:B----4-:R-:W-:Y:S04]  /*5f20*/  LOP3.LUT P4, RZ, R18, 0x1, RZ, 0xc0, !PT ;  /* 0x0000000112ff7812 */ /* 0x010fe8000788c0ff */
[----:B------:R-:W-:Y:S09]  /*5f30*/  P2R R77, PR, RZ, 0x10 ;  /* 0x00000010ff4d7803 */ /* 0x000ff20000000000 */
[----:B------:R-:W-:Y:S02]  /*5f40*/  @P4 MOV R31, R16 ;  /* 0x00000010001f4202 */ /* 0x000fe40000000f00 */
[----:B------:R-:W-:Y:S01]  /*5f50*/  @P4 LOP3.LUT R29, R17, 0xffff, RZ, 0xc0, !PT ;  /* 0x0000ffff111d4812 */ /* 0x000fe200078ec0ff */
[----:B--23--:R-:W-:Y:S06]  /*5f60*/  @!P0 BRA `(.L_x_112) ;  /* 0x0000000000a48947 */ /* 0x00cfec0003800000 */
[----:B------:R-:W-:Y:S01]  /*5f70*/  IMAD.HI.U32 R36, R66, R25, RZ ;  /* 0x0000001942247227 */ /* 0x000fe200078e00ff */
[----:B------:R-:W-:Y:S02]  /*5f80*/  ISETP.NE.AND P0, PT, R24, 0x1, PT ;  /* 0x000000011800780c */ /* 0x000fe40003f05270 */
[----:B------:R-:W-:Y:S01]  /*5f90*/  ISETP.NE.AND P2, PT, R26, 0x1, PT ;  /* 0x000000011a00780c */ /* 0x000fe20003f45270 */
[-C--:B------:R-:W-:Y:S01]  /*5fa0*/  IMAD.HI.U32 R34, R67, R60.reuse, RZ ;  /* 0x0000003c43227227 */ /* 0x080fe200078e00ff */
[----:B------:R-:W-:Y:S02]  /*5fb0*/  SHF.R.U32.HI R37, RZ, R65, R36 ;  /* 0x00000041ff257219 */ /* 0x000fe40000011624 */
[----:B------:R-:W-:Y:S01]  /*5fc0*/  ISETP.NE.AND P3, PT, R28, 0x1, PT ;  /* 0x000000011c00780c */ /* 0x000fe20003f65270 */
[----:B------:R-:W-:Y:S01]  /*5fd0*/  IMAD.HI.U32 R40, R29, R25, RZ ;  /* 0x000000191d287227 */ /* 0x000fe200078e00ff */
[----:B------:R-:W-:Y:S02]  /*5fe0*/  SHF.R.U32.HI R34, RZ, R61, R34 ;  /* 0x0000003dff227219 */ /* 0x000fe40000011622 */
[----:B------:R-:W-:Y:S01]  /*5ff0*/  SEL R3, R66, R37, !P0 ;  /* 0x0000002542037207 */ /* 0x000fe20004000000 */
[----:B------:R-:W-:Y:S01]  /*6000*/  IMAD.HI.U32 R38, R31, R60, RZ ;  /* 0x0000003c1f267227 */ /* 0x000fe200078e00ff */
[----:B------:R-:W-:Y:S03]  /*6010*/  SEL R7, R67, R34, !P3 ;  /* 0x0000002243077207 */ /* 0x000fe60005800000 */
[-C--:B------:R-:W-:Y:S01]  /*6020*/  IMAD.HI.U32 R34, R3, R22.reuse, RZ ;  /* 0x0000001603227227 */ /* 0x080fe200078e00ff */
[----:B------:R-:W-:Y:S03]  /*6030*/  SHF.R.U32.HI R38, RZ, R61, R38 ;  /* 0x0000003dff267219 */ /* 0x000fe60000011626 */
[----:B------:R-:W-:Y:S01]  /*6040*/  IMAD.HI.U32 R36, R7, R22, RZ ;  /* 0x0000001607247227 */ /* 0x000fe200078e00ff */
[----:B------:R-:W-:Y:S02]  /*6050*/  @P2 SHF.R.U32.HI R3, RZ, R23, R34 ;  /* 0x00000017ff032219 */ /* 0x000fe40000011622 */
[----:B------:R-:W-:Y:S02]  /*6060*/  SHF.R.U32.HI R34, RZ, R65, R40 ;  /* 0x00000041ff227219 */ /* 0x000fe40000011628 */
[----:B------:R-:W-:Y:S01]  /*6070*/  @P2 SHF.R.U32.HI R7, RZ, R23, R36 ;  /* 0x00000017ff072219 */ /* 0x000fe20000011624 */
[C---:B------:R-:W-:Y:S01]  /*6080*/  IMAD R2, R26.reuse, R3, RZ ;  /* 0x000000031a027224 */ /* 0x040fe200078e02ff */
[----:B------:R-:W-:Y:S02]  /*6090*/  SEL R5, R29, R34, !P0 ;  /* 0x000000221d057207 */ /* 0x000fe40004000000 */
[----:B------:R-:W-:Y:S01]  /*60a0*/  SEL R3, R31, R38, !P3 ;  /* 0x000000261f037207 */ /* 0x000fe20005800000 */
[----:B------:R-:W-:Y:S01]  /*60b0*/  IMAD R4, R26, R7, RZ ;  /* 0x000000071a047224 */ /* 0x000fe200078e02ff */
[C---:B------:R-:W-:Y:S01]  /*60c0*/  ISETP.GE.AND P0, PT, R5.reuse, R2, PT ;  /* 0x000000020500720c */ /* 0x040fe20003f06270 */
[----:B------:R-:W-:Y:S03]  /*60d0*/  IMAD.HI.U32 R6, R5, R22, RZ ;  /* 0x0000001605067227 */ /* 0x000fe600078e00ff */
[----:B------:R-:W-:Y:S01]  /*60e0*/  ISETP.GE.OR P0, PT, R3, R4, P0 ;  /* 0x000000040300720c */ /* 0x000fe20000706670 */
[----:B------:R-:W-:Y:S01]  /*60f0*/  IMAD.MOV R4, RZ, RZ, -R3 ;  /* 0x000000ffff047224 */ /* 0x000fe200078e0a03 */
[-C--:B------:R-:W-:Y:S03]  /*6100*/  SHF.R.U32.HI R6, RZ, R23.reuse, R6 ;  /* 0x00000017ff067219 */ /* 0x080fe60000011606 */
[----:B------:R-:W-:Y:S01]  /*6110*/  IMAD R31, R28, R4, R31 ;  /* 0x000000041c1f7224 */ /* 0x000fe200078e021f */
[----:B------:R-:W-:Y:S05]  /*6120*/  SEL R15, R5, R6, !P2 ;  /* 0x00000006050f7207 */ /* 0x000fea0005000000 */
[----:B------:R-:W-:Y:S02]  /*6130*/  IMAD.MOV R6, RZ, RZ, -R15 ;  /* 0x000000ffff067224 */ /* 0x000fe400078e0a0f */
[C---:B------:R-:W-:Y:S04]  /*6140*/  @!P0 IMAD.HI.U32 R2, R3.reuse, R22, RZ ;  /* 0x0000001603028227 */ /* 0x040fe800078e00ff */
[----:B------:R-:W-:Y:S01]  /*6150*/  IMAD R6, R26, R6, R5 ;  /* 0x000000061a067224 */ /* 0x000fe200078e0205 */
[----:B------:R-:W-:Y:S04]  /*6160*/  @!P0 SHF.R.U32.HI R2, RZ, R23, R2 ;  /* 0x00000017ff028219 */ /* 0x000fe80000011602 */
[----:B------:R-:W-:Y:S02]  /*6170*/  @!P0 SEL R0, R3, R2, !P2 ;  /* 0x0000000203008207 */ /* 0x000fe40005000000 */
[----:B------:R-:W-:Y:S02]  /*6180*/  IADD3 R2, PT, PT, -R5, RZ, RZ ;  /* 0x000000ff05027210 */ /* 0x000fe40007ffe1ff */
[----:B------:R-:W-:Y:S01]  /*6190*/  @!P0 IADD3 R8, PT, PT, R15, -R0, RZ ;  /* 0x800000000f088210 */ /* 0x000fe20007ffe0ff */
[----:B------:R-:W-:Y:S02]  /*61a0*/  @!P0 IMAD R0, R7, R6, R0 ;  /* 0x0000000607008224 */ /* 0x000fe400078e0200 */
[----:B------:R-:W-:Y:S02]  /*61b0*/  IMAD R29, R24, R2, R29 ;  /* 0x00000002181d7224 */ /* 0x000fe400078e021d */
[----:B------:R-:W-:Y:S02]  /*61c0*/  @!P0 IMAD R5, R8, R26, R3 ;  /* 0x0000001a08058224 */ /* 0x000fe400078e0203 */
[----:B------:R-:W-:Y:S04]  /*61d0*/  @!P0 IMAD.MOV.U32 R3, RZ, RZ, R0 ;  /* 0x000000ffff038224 */ /* 0x000fe800078e0000 */
[----:B------:R-:W-:Y:S02]  /*61e0*/  IMAD R31, R3, R28, R31 ;  /* 0x0000001c031f7224 */ /* 0x000fe400078e021f */
[----:B------:R-:W-:Y:S07]  /*61f0*/  IMAD R29, R5, R24, R29 ;  /* 0x00000018051d7224 */ /* 0x000fee00078e021d */
.L_x_112:
[----:B-1----:R-:W-:Y:S01]  /*6200*/  @!P1 ISETP.NE.AND P0, PT, R10, 0x1, PT ;  /* 0x000000010a00980c */ /* 0x002fe20003f05270 */
[----:B------:R-:W-:Y:S01]  /*6210*/  @!P1 IMAD.HI.U32 R3, R29, R11, RZ ;  /* 0x0000000b1d039227 */ /* 0x000fe200078e00ff */
[----:B------:R-:W-:Y:S01]  /*6220*/  R2UR UR42, R21 ;  /* 0x00000000152a72ca */ /* 0x000fe200000e0000 */
[----:B------:R-:W-:Y:S01]  /*6230*/  BSSY.RECONVERGENT B6, `(.L_x_113) ;  /* 0x0000031000067945 */ /* 0x000fe20003800200 */
[----:B------:R-:W-:Y:S01]  /*6240*/  R2UR UR41, R20 ;  /* 0x00000000142972ca */ /* 0x000fe200000e0000 */
[----:B------:R-:W-:Y:S01]  /*6250*/  @!P1 IMAD.HI.U32 R0, R31, R12, RZ ;  /* 0x0000000c1f009227 */ /* 0x000fe200078e00ff */
[----:B------:R-:W-:Y:S02]  /*6260*/  @!P1 SHF.R.U32.HI R2, RZ, R14, R3 ;  /* 0x0000000eff029219 */ /* 0x000fe40000011603 */
[----:B------:R-:W-:Y:S01]  /*6270*/  @!P1 ISETP.NE.AND P2, PT, R9, 0x1, PT ;  /* 0x000000010900980c */ /* 0x000fe20003f45270 */
[----:B------:R-:W-:Y:S01]  /*6280*/  VIADD R80, R80, 0x1 ;  /* 0x0000000150507836 */ /* 0x000fe20000000000 */
[----:B------:R-:W-:Y:S02]  /*6290*/  @!P1 SEL R2, R29, R2, !P0 ;  /* 0x000000021d029207 */ /* 0x000fe40004000000 */
[----:B------:R-:W-:Y:S02]  /*62a0*/  @!P1 SHF.R.U32.HI R0, RZ, R13, R0 ;  /* 0x0000000dff009219 */ /* 0x000fe40000011600 */
[----:B------:R-:W-:Y:S01]  /*62b0*/  LOP3.LUT P0, RZ, R71, 0x90, RZ, 0xc0, !PT ;  /* 0x0000009047ff7812 */ /* 0x000fe2000780c0ff */
[----:B------:R-:W-:Y:S01]  /*62c0*/  USHF.L.U32 UR42, UR42, 0x6, URZ ;  /* 0x000000062a2a7899 */ /* 0x000fe200080006ff */
[----:B------:R-:W-:Y:S01]  /*62d0*/  @!P1 SEL R3, R31, R0, !P2 ;  /* 0x000000001f039207 */ /* 0x000fe20005000000 */
[----:B------:R-:W-:Y:S01]  /*62e0*/  USHF.L.U32 UR41, UR41, 0x7, URZ ;  /* 0x0000000729297899 */ /* 0x000fe200080006ff */
[----:B------:R-:W-:Y:S03]  /*62f0*/  @P4 SHF.R.U32.HI R72, RZ, 0x10, R17 ;  /* 0x00000010ff484819 */ /* 0x000fe60000011611 */
[----:B------:R-:W-:Y:S02]  /*6300*/  @!P1 IMAD.IADD R0, R2, 0x1, -R3 ;  /* 0x0000000102009824 */ /* 0x000fe400078e0a03 */
[----:B------:R-:W-:Y:S02]  /*6310*/  @!P1 IMAD.IADD R2, R3, 0x1, -R2 ;  /* 0x0000000103029824 */ /* 0x000fe400078e0a02 */
[----:B------:R-:W-:Y:S02]  /*6320*/  @!P1 IMAD R31, R0, R9, R31 ;  /* 0x00000009001f9224 */ /* 0x000fe400078e021f */
[----:B------:R-:W-:Y:S01]  /*6330*/  @!P1 IMAD R29, R2, R10, R29 ;  /* 0x0000000a021d9224 */ /* 0x000fe200078e021d */
[----:B------:R-:W-:Y:S06]  /*6340*/  @!P0 BRA `(.L_x_114) ;  /* 0x00000000007c8947 */ /* 0x000fec0003800000 */
[----:B------:R-:W1:Y:S01]  /*6350*/  LDCU.64 UR8, c[0x4][0x80] ;  /* 0x01001000ff0877ac */ /* 0x000e620008000a00 */
[----:B------:R-:W-:Y:S01]  /*6360*/  MOV R2, 0x0 ;  /* 0x0000000000027802 */ /* 0x000fe20000000f00 */
[----:B------:R-:W-:Y:S02]  /*6370*/  HFMA2 R12, -RZ, RZ, 0, 5.9604644775390625e-08 ;  /* 0x00000001ff0c7431 */ /* 0x000fe400000001ff */
[----:B------:R-:W-:Y:S01]  /*6380*/  IMAD.MOV.U32 R8, RZ, RZ, 0x70 ;  /* 0x00000070ff087424 */ /* 0x000fe200078e00ff */
[----:B------:R2:W3:Y:S01]  /*6390*/  LDC.64 R14, c[0x4][R2] ;  /* 0x01000000020e7b82 */ /* 0x0004e20000000a00 */
[----:B------:R-:W4:Y:S01]  /*63a0*/  LDCU.64 UR6, c[0x4][0x88] ;  /* 0x01001100ff0677ac */ /* 0x000f220008000a00 */
[----:B------:R-:W-:Y:S01]  /*63b0*/  IMAD.MOV.U32 R13, RZ, RZ, RZ ;  /* 0x000000ffff0d7224 */ /* 0x000fe200078e00ff */
[----:B------:R-:W2:Y:S01]  /*63c0*/  LDCU.64 UR4, c[0x4][0x8] ;  /* 0x01000100ff0477ac */ /* 0x000ea20008000a00 */
[----:B-1----:R-:W-:Y:S01]  /*63d0*/  MOV R5, UR9 ;  /* 0x0000000900057c02 */ /* 0x002fe20008000f00 */
[----:B------:R-:W-:Y:S01]  /*63e0*/  IMAD.U32 R4, RZ, RZ, UR8 ;  /* 0x00000008ff047e24 */ /* 0x000fe2000f8e00ff */
[----:B----4-:R-:W-:Y:S01]  /*63f0*/  MOV R7, UR7 ;  /* 0x0000000700077c02 */ /* 0x010fe20008000f00 */
[----:B------:R-:W-:Y:S01]  /*6400*/  IMAD.U32 R6, RZ, RZ, UR6 ;  /* 0x00000006ff067e24 */ /* 0x000fe2000f8e00ff */
[----:B--2---:R-:W-:Y:S01]  /*6410*/  MOV R11, UR5 ;  /* 0x00000005000b7c02 */ /* 0x004fe20008000f00 */
[----:B------:R-:W-:Y:S02]  /*6420*/  IMAD.U32 R10, RZ, RZ, UR4 ;  /* 0x00000004ff0a7e24 */ /* 0x000fe4000f8e00ff */
[----:B------:R-:W-:Y:S07]  /*6430*/  LEPC R20, `(.L_x_115) ;  /* 0x000000001014794e */ /* 0x000fee0000000000 */
[----:B---3-5:R-:W-:Y:S05]  /*6440*/  CALL.ABS.NOINC R14 ;  /* 0x000000000e007343 */ /* 0x028fea0003c00000 */
.L_x_115:
[----:B------:R-:W1:Y:S01]  /*6450*/  LDCU.64 UR8, c[0x4][0x80] ;  /* 0x01001000ff0877ac */ /* 0x000e620008000a00 */
[----:B------:R-:W2:Y:S01]  /*6460*/  LDC.64 R2, c[0x4][R2] ;  /* 0x0100000002027b82 */ /* 0x000ea20000000a00 */
[----:B------:R-:W-:Y:S02]  /*6470*/  HFMA2 R12, -RZ, RZ, 0, 5.9604644775390625e-08 ;  /* 0x00000001ff0c7431 */ /* 0x000fe400000001ff */
[----:B------:R-:W-:Y:S02]  /*6480*/  IMAD.MOV.U32 R8, RZ, RZ, 0x70 ;  /* 0x00000070ff087424 */ /* 0x000fe400078e00ff */
[----:B------:R-:W-:Y:S01]  /*6490*/  IMAD.MOV.U32 R13, RZ, RZ, RZ ;  /* 0x000000ffff0d7224 */ /* 0x000fe200078e00ff */
[----:B------:R-:W3:Y:S01]  /*64a0*/  LDCU.64 UR6, c[0x4][0x88] ;  /* 0x01001100ff0677ac */ /* 0x000ee20008000a00 */
[----:B------:R-:W4:Y:S01]  /*64b0*/  LDCU.64 UR4, c[0x4][0x8] ;  /* 0x01000100ff0477ac */ /* 0x000f220008000a00 */
[----:B-1----:R-:W-:Y:S02]  /*64c0*/  MOV R4, UR8 ;  /* 0x0000000800047c02 */ /* 0x002fe40008000f00 */
[----:B------:R-:W-:Y:S02]  /*64d0*/  MOV R5, UR9 ;  /* 0x0000000900057c02 */ /* 0x000fe40008000f00 */
[----:B---3--:R-:W-:Y:S01]  /*64e0*/  MOV R7, UR7 ;  /* 0x0000000700077c02 */ /* 0x008fe20008000f00 */
[----:B------:R-:W-:Y:S01]  /*64f0*/  IMAD.U32 R6, RZ, RZ, UR6 ;  /* 0x00000006ff067e24 */ /* 0x000fe2000f8e00ff */
[----:B----4-:R-:W-:Y:S01]  /*6500*/  MOV R11, UR5 ;  /* 0x00000005000b7c02 */ /* 0x010fe20008000f00 */
[----:B------:R-:W-:Y:S02]  /*6510*/  IMAD.U32 R10, RZ, RZ, UR4 ;  /* 0x00000004ff0a7e24 */ /* 0x000fe4000f8e00ff */
[----:B------:R-:W-:Y:S07]  /*6520*/  LEPC R20, `(.L_x_114) ;  /* 0x000000001014794e */ /* 0x000fee0000000000 */
[----:B--2---:R-:W-:Y:S05]  /*6530*/  CALL.ABS.NOINC R2 ;  /* 0x0000000002007343 */ /* 0x004fea0003c00000 */
.L_x_114:
[----:B------:R-:W-:Y:S05]  /*6540*/  BSYNC.RECONVERGENT B6 ;  /* 0x0000000000067941 */ /* 0x000fea0003800200 */
.L_x_113:
[C---:B------:R-:W-:Y:S02]  /*6550*/  ISETP.NE.U32.AND P3, PT, R58.reuse, RZ, PT ;  /* 0x000000ff3a00720c */ /* 0x040fe40003f65070 */
[----:B------:R-:W-:Y:S02]  /*6560*/  ISETP.NE.U32.AND P0, PT, RZ, UR38, PT ;  /* 0x00000026ff007c0c */ /* 0x000fe4000bf05070 */
[C---:B------:R-:W-:Y:S02]  /*6570*/  ISETP.NE.AND.EX P3, PT, R59.reuse, RZ, PT, P3 ;  /* 0x000000ff3b00720c */ /* 0x040fe40003f65330 */
[----:B------:R-:W-:Y:S02]  /*6580*/  ISETP.NE.U32.AND P4, PT, R58, RZ, PT ;  /* 0x000000ff3a00720c */ /* 0x000fe40003f85070 */
[----:B------:R-:W-:Y:S02]  /*6590*/  ISETP.NE.AND.EX P0, PT, RZ, UR39, PT, P0 ;  /* 0x00000027ff007c0c */ /* 0x000fe4000bf05300 */
[----:B------:R-:W-:Y:S02]  /*65a0*/  ISETP.NE.U32.AND P2, PT, R54, RZ, PT ;  /* 0x000000ff3600720c */ /* 0x000fe40003f45070 */
[----:B------:R-:W-:Y:S02]  /*65b0*/  ISETP.NE.U32.AND P1, PT, RZ, UR38, PT ;  /* 0x00000026ff007c0c */ /* 0x000fe4000bf25070 */
[----:B------:R-:W-:Y:S03]  /*65c0*/  ISETP.NE.AND.EX P4, PT, R59, RZ, P0, P4 ;  /* 0x000000ff3b00720c */ /* 0x000fe60000785340 */
[----:B------:R-:W-:Y:S10]  /*65d0*/  @!P3 BRA `(.L_x_116) ;  /* 0x00000000002cb947 */ /* 0x000ff40003800000 */
[----:B------:R-:W-:Y:S01]  /*65e0*/  ISETP.NE.U32.AND P0, PT, R56, RZ, PT ;  /* 0x000000ff3800720c */ /* 0x000fe20003f05070 */
[----:B------:R-:W-:Y:S03]  /*65f0*/  IMAD.MOV.U32 R63, RZ, RZ, 0x1 ;  /* 0x00000001ff3f7424 */ /* 0x000fe600078e00ff */
[----:B------:R-:W-:Y:S11]  /*6600*/  ISETP.NE.AND.EX P0, PT, R57, RZ, PT, P0 ;  /* 0x000000ff3900720c */ /* 0x000ff60003f05300 */
[----:B------:R-:W-:Y:S02]  /*6610*/  @!UPT UIADD3 URZ, UPT, UPT, URZ, URZ, URZ ;  /* 0x000000fffffff290 */ /* 0x000fe4000fffe0ff */
[----:B------:R-:W1:Y:S01]  /*6620*/  @P0 LDC.64 R2, c[0x0][0x888] ;  /* 0x00022200ff020b82 */ /* 0x000e620000000a00 */
[----:B------:R-:W-:Y:S04]  /*6630*/  @P0 IMAD R0, R58, UR36, RZ ;  /* 0x000000243a000c24 */ /* 0x000fe8000f8e02ff */
[----:B-1----:R-:W-:Y:S04]  /*6640*/  @P0 IMAD.WIDE R2, R0, 0x4, R2 ;  /* 0x0000000400020825 */ /* 0x002fe800078e0202 */
[----:B------:R-:W-:Y:S01]  /*6650*/  HFMA2 R0, -RZ, RZ, 0, 5.9604644775390625e-08 ;  /* 0x00000001ff007431 */ /* 0x000fe200000001ff */
[----:B-----5:R1:W5:Y:S04]  /*6660*/  @P0 LDG.E R35, desc[UR46][R2.64] ;  /* 0x0000002e02230981 */ /* 0x020368000c1e1900 */
[----:B------:R-:W-:Y:S01]  /*6670*/  @!P0 PRMT R63, R0, 0x7610, R63 ;  /* 0x00007610003f8816 */ /* 0x000fe2000000003f */
[----:B-1----:R-:W2:Y:S06]  /*6680*/  @!P0 LDC R35, c[0x0][0x880] ;  /* 0x00022000ff238b82 */ /* 0x002eac0000000800 */
.L_x_116:
[----:B------:R-:W-:Y:S02]  /*6690*/  ISETP.NE.AND.EX P2, PT, R55, RZ, PT, P2 ;  /* 0x000000ff3700720c */ /* 0x000fe40003f45320 */
[----:B------:R-:W-:Y:S02]  /*66a0*/  PLOP3.LUT P0, PT, PT, PT, PT, 0x8, 0x80 ;  /* 0x000000000080781c */ /* 0x000fe40003f0e170 */
[----:B------:R-:W-:Y:S02]  /*66b0*/  ISETP.NE.AND.EX P1, PT, RZ, UR39, PT, P1 ;  /* 0x00000027ff007c0c */ /* 0x000fe4000bf25310 */
[----:B------:R-:W-:Y:S07]  /*66c0*/  @!P4 PLOP3.LUT P0, PT, P3, PT, PT, 0x80, 0x8 ;  /* 0x000000000008c81c */ /* 0x000fee0001f0f070 */
[----:B------:R-:W-:Y:S06]  /*66d0*/  @!P2 BRA `(.L_x_117) ;  /* 0x000000000020a947 */ /* 0x000fec0003800000 */
[----:B------:R-:W-:Y:S04]  /*66e0*/  ISETP.NE.U32.AND P2, PT, R52, RZ, PT ;  /* 0x000000ff3400720c */ /* 0x000fe80003f45070 */
[----:B------:R-:W-:Y:S11]  /*66f0*/  ISETP.NE.AND.EX P2, PT, R53, RZ, PT, P2 ;  /* 0x000000ff3500720c */ /* 0x000ff60003f45320 */
[----:B------:R-:W-:Y:S02]  /*6700*/  @!UPT UIADD3 URZ, UPT, UPT, URZ, URZ, URZ ;  /* 0x000000fffffff290 */ /* 0x000fe4000fffe0ff */
[----:B------:R-:W1:Y:S01]  /*6710*/  @P2 LDC.64 R2, c[0x0][0x8a8] ;  /* 0x00022a00ff022b82 */ /* 0x000e620000000a00 */
[----:B------:R-:W-:Y:S04]  /*6720*/  @P2 IMAD R0, R54, UR36, RZ ;  /* 0x0000002436002c24 */ /* 0x000fe8000f8e02ff */
[----:B-1----:R-:W-:Y:S05]  /*6730*/  @P2 IMAD.WIDE R2, R0, 0x4, R2 ;  /* 0x0000000400022825 */ /* 0x002fea00078e0202 */
[----:B-----5:R1:W5:Y:S02]  /*6740*/  @P2 LDG.E R32, desc[UR46][R2.64] ;  /* 0x0000002e02202981 */ /* 0x020364000c1e1900 */
[----:B-1----:R-:W3:Y:S02]  /*6750*/  @!P2 LDC R32, c[0x0][0x8a0] ;  /* 0x00022800ff20ab82 */ /* 0x002ee40000000800 */
.L_x_117:
[----:B--2--5:R-:W-:Y:S01]  /*6760*/  FSETP.NEU.AND P2, PT, R35, RZ, PT ;  /* 0x000000ff2300720b */ /* 0x024fe20003f4d000 */
[----:B------:R-:W-:Y:S01]  /*6770*/  IMAD.SHL.U32 R81, R68, 0x2, RZ ;  /* 0x0000000244517824 */ /* 0x000fe200078e00ff */
[----:B------:R-:W-:Y:S01]  /*6780*/  SEL R5, RZ, 0xffffffff, P1 ;  /* 0xffffffffff057807 */ /* 0x000fe20000800000 */
[----:B------:R-:W-:Y:S01]  /*6790*/  BSSY B1, `(.L_x_118) ;  /* 0x0000033000017945 */ /* 0x000fe20003800000 */
[----:B------:R-:W-:Y:S01]  /*67a0*/  @!P4 LOP3.LUT P1, RZ, R63, 0xff, RZ, 0xc0, !PT ;  /* 0x000000ff3fffc812 */ /* 0x000fe2000782c0ff */
[----:B------:R-:W-:Y:S01]  /*67b0*/  IMAD.MOV.U32 R39, RZ, RZ, 0x1 ;  /* 0x00000001ff277424 */ /* 0x000fe200078e00ff */
[----:B------:R-:W-:Y:S01]  /*67c0*/  @!P4 SEL R0, RZ, 0xffffffff, P2 ;  /* 0xffffffffff00c807 */ /* 0x000fe20001000000 */
[C---:B------:R-:W-:Y:S01]  /*67d0*/  IMAD R34, R30.reuse, 0x40, R33 ;  /* 0x000000401e227824 */ /* 0x040fe200078e0221 */
[----:B------:R-:W-:Y:S01]  /*67e0*/  LOP3.LUT R75, R75, 0x1, RZ, 0x3c, !PT ;  /* 0x000000014b4b7812 */ /* 0x000fe200078e3cff */
[----:B------:R-:W-:Y:S01]  /*67f0*/  IMAD.MOV.U32 R38, RZ, RZ, RZ ;  /* 0x000000ffff267224 */ /* 0x000fe200078e00ff */
[----:B------:R-:W-:Y:S02]  /*6800*/  @P0 SEL R0, R5, R0, !P1 ;  /* 0x0000000005000207 */ /* 0x000fe40004800000 */
[----:B------:R-:W-:Y:S02]  /*6810*/  CS2R R50, SRZ ;  /* 0x0000000000327805 */ /* 0x000fe4000001ff00 */
[----:B------:R-:W-:Y:S02]  /*6820*/  LEA R78, R30, UR44, 0x3 ;  /* 0x0000002c1e4e7c11 */ /* 0x000fe4000f8e18ff */
[----:B------:R-:W-:Y:S02]  /*6830*/  CS2R R48, SRZ ;  /* 0x0000000000307805 */ /* 0x000fe4000001ff00 */
[----:B------:R-:W-:Y:S02]  /*6840*/  @!P4 LOP3.LUT R0, R0, 0x1, RZ, 0xc0, !PT ;  /* 0x000000010000c812 */ /* 0x000fe400078ec0ff */
[----:B------:R-:W-:Y:S02]  /*6850*/  CS2R R42, SRZ ;  /* 0x00000000002a7805 */ /* 0x000fe4000001ff00 */
[----:B------:R-:W-:Y:S02]  /*6860*/  SHF.L.U32 R3, R74, 0x1f, RZ ;  /* 0x0000001f4a037819 */ /* 0x000fe400000006ff */
[----:B------:R-:W-:Y:S02]  /*6870*/  CS2R R40, SRZ ;  /* 0x0000000000287805 */ /* 0x000fe4000001ff00 */
[----:B------:R-:W-:Y:S01]  /*6880*/  ISETP.NE.U32.OR P6, PT, R0, 0x1, P4 ;  /* 0x000000010000780c */ /* 0x000fe200027c5470 */
[----:B------:R-:W-:Y:S01]  /*6890*/  VIADD R86, R81, UR44 ;  /* 0x0000002c51567c36 */ /* 0x000fe20008000000 */
[----:B------:R-:W-:Y:S02]  /*68a0*/  SEL R0, RZ, 0xffffffff, P2 ;  /* 0xffffffffff007807 */ /* 0x000fe40001000000 */
[----:B------:R-:W-:Y:S02]  /*68b0*/  LOP3.LUT P2, R79, R63, 0xff, RZ, 0xc0, !PT ;  /* 0x000000ff3f4f7812 */ /* 0x000fe4000784c0ff */
[----:B------:R-:W-:Y:S02]  /*68c0*/  P2R R82, PR, RZ, 0x40 ;  /* 0x00000040ff527803 */ /* 0x000fe40000000000 */
[----:B------:R-:W-:Y:S04]  /*68d0*/  @P3 SEL R0, R5, R0, !P2 ;  /* 0x0000000005003207 */ /* 0x000fe80005000000 */
[----:B------:R-:W-:Y:S02]  /*68e0*/  LOP3.LUT R0, R0, 0x1, RZ, 0xc0, !PT ;  /* 0x0000000100007812 */ /* 0x000fe400078ec0ff */
[----:B------:R-:W-:Y:S02]  /*68f0*/  @P6 SHF.L.U32 R2, R75, 0x1f, RZ ;  /* 0x0000001f4b026819 */ /* 0x000fe400000006ff */
[----:B------:R-:W-:Y:S02]  /*6900*/  ISETP.NE.U32.AND P5, PT, R0, 0x1, PT ;  /* 0x000000010000780c */ /* 0x000fe40003fa5070 */
[----:B------:R-:W1:Y:S02]  /*6910*/  @P6 SYNCS.PHASECHK.TRANS64.TRYWAIT P1, [UR44+0xd0], R2 ;  /* 0x0000d002ff0065a7 */ /* 0x000e64000802112c */
[----:B------:R-:W-:Y:S01]  /*6920*/  P2R R84, PR, RZ, 0x20 ;  /* 0x00000020ff547803 */ /* 0x000fe20000000000 */
[----:B------:R2:W4:Y:S01]  /*6930*/  SYNCS.PHASECHK.TRANS64.TRYWAIT P0, [R78+URZ+0x140], R3 ;  /* 0x000140034e0075a7 */ /* 0x00052200080011ff */
[----:B-1----:R-:W-:Y:S01]  /*6940*/  @P6 SEL R39, RZ, 0x1, !P1 ;  /* 0x00000001ff276807 */ /* 0x002fe20004800000 */
[----:B--2---:R-:W-:Y:S06]  /*6950*/  @!P6 BRA `(.L_x_119) ;  /* 0x000000000058e947 */ /* 0x004fec0003800000 */
[C---:B------:R-:W-:Y:S01]  /*6960*/  VIADD R0, R86.reuse, 0x200 ;  /* 0x0000020056007836 */ /* 0x040fe20000000000 */
[----:B------:R-:W-:Y:S01]  /*6970*/  LOP3.LUT P6, RZ, R69, 0x40, RZ, 0xc0, !PT ;  /* 0x0000004045ff7812 */ /* 0x000fe200078cc0ff */
[----:B------:R-:W-:Y:S01]  /*6980*/  BSSY B0, `(.L_x_120) ;  /* 0x000000e000007945 */ /* 0x000fe20003800000 */
[----:B------:R-:W-:Y:S01]  /*6990*/  ISETP.NE.AND P2, PT, R39, RZ, PT ;  /* 0x000000ff2700720c */ /* 0x000fe20003f45270 */
[----:B------:R-:W-:Y:S01]  /*69a0*/  @P5 VIADD R2, R86, 0x210 ;  /* 0x0000021056025836 */ /* 0x000fe20000000000 */
[----:B------:R-:W-:Y:S01]  /*69b0*/  PLOP3.LUT P1, PT, PT, PT, PT, 0x8, 0x80 ;  /* 0x000000000080781c */ /* 0x000fe20003f2e170 */
[----:B------:R-:W-:Y:S01]  /*69c0*/  IMAD.MOV.U32 R51, RZ, RZ, RZ ;  /* 0x000000ffff337224 */ /* 0x000fe200078e00ff */
[----:B------:R-:W-:Y:S02]  /*69d0*/  @P5 PLOP3.LUT P1, PT, P6, PT, PT, 0x80, 0x8 ;  /* 0x000000000008581c */ /* 0x000fe4000372f070 */
[----:B------:R-:W-:Y:S02]  /*69e0*/  CS2R R48, SRZ ;  /* 0x0000000000307805 */ /* 0x000fe4000001ff00 */
[----:B------:R-:W-:Y:S02]  /*69f0*/  CS2R R42, SRZ ;  /* 0x00000000002a7805 */ /* 0x000fe4000001ff00 */
[----:B------:R-:W-:Y:S07]  /*6a00*/  CS2R R40, SRZ ;  /* 0x0000000000287805 */ /* 0x000fee000001ff00 */
[----:B------:R-:W-:Y:S01]  /*6a10*/  @P1 VIADD R2, R0, 0xfffffff0 ;  /* 0xfffffff000021836 */ /* 0x000fe20000000000 */
[----:B------:R-:W-:Y:S06]  /*6a20*/  @P2 BRA `(.L_x_121) ;  /* 0x00000000000c2947 */ /* 0x000fec0003800000 */
[----:B------:R-:W-:Y:S04]  /*6a30*/  SHF.L.U32 R5, R75, 0x1f, RZ ;  /* 0x0000001f4b057819 */ /* 0x000fe800000006ff */
[----:B------:R-:W1:Y:S02]  /*6a40*/  SYNCS.PHASECHK.TRANS64.TRYWAIT P1, [UR44+0xd0], R5 ;  /* 0x0000d005ff0075a7 */ /* 0x000e64000802112c */
[----:B-1----:R-:W-:Y:S05]  /*6a50*/  @!P1 BRA `(.L_x_122) ;  /* 0x0000003400149947 */ /* 0x002fea0003800000 */
.L_x_121:
[----:B------:R-:W-:Y:S05]  /*6a60*/  BSYNC B0 ;  /* 0x0000000000007941 */ /* 0x000fea0003800000 */
.L_x_120:
[----:B------:R-:W-:Y:S01]  /*6a70*/  ISETP.NE.AND P1, PT, R84, RZ, PT ;  /* 0x000000ff5400720c */ /* 0x000fe20003f25270 */
[----:B------:R-:W-:Y:S11]  /*6a80*/  HFMA2 R38, -RZ, RZ, 0, 5.9604644775390625e-08 ;  /* 0x00000001ff267431 */ /* 0x000ff600000001ff */
[----:B------:R-:W-:Y:S01]  /*6a90*/  @!UPT UIADD3 URZ, UPT, UPT, URZ, URZ, URZ ;  /* 0x000000fffffff290 */ /* 0x000fe2000fffe0ff */
[----:B------:R2:W1:Y:S04]  /*6aa0*/  @P1 LDS.128 R48, [R2] ;  /* 0x0000000002301984 */ /* 0x0004680000000c00 */
[----:B------:R2:W1:Y:S02]  /*6ab0*/  @P1 LDS.128 R40, [R81+UR44+0x200] ;  /* 0x0002002c51281984 */ /* 0x0004640008000c00 */
.L_x_119:
[----:B------:R-:W-:Y:S05]  /*6ac0*/  BSYNC B1 ;  /* 0x0000000000017941 */ /* 0x000fea0003800000 */
.L_x_118:
[----:B-1----:R-:W-:Y:S04]  /*6ad0*/  SHF.R.U32.HI R5, RZ, 0x15, R34 ;  /* 0x00000015ff057819 */ /* 0x002fe80000011622 */
[----:B------:R-:W-:Y:S01]  /*6ae0*/  LOP3.LUT P1, RZ, R5, 0x3, R70, 0x48, !PT ;  /* 0x0000000305ff7812 */ /* 0x000fe20007824846 */
[----:B------:R-:W-:Y:S01]  /*6af0*/  @!UPT UIADD3 URZ, UPT, UPT, URZ, URZ, URZ ;  /* 0x000000fffffff290 */ /* 0x000fe2000fffe0ff */
[----:B----4-:R-:W-:Y:S11]  /*6b00*/  @P0 BRA `(.L_x_123) ;  /* 0x0000000000080947 */ /* 0x010ff60003800000 */
[----:B------:R-:W1:Y:S02]  /*6b10*/  SYNCS.PHASECHK.TRANS64.TRYWAIT P0, [R78+URZ+0x140], R3 ;  /* 0x000140034e0075a7 */ /* 0x000e6400080011ff */
[----:B-1----:R-:W-:Y:S05]  /*6b20*/  @!P0 BRA `(.L_x_124) ;  /* 0x0000003000f88947 */ /* 0x002fea0003800000 */
.L_x_123:
[----:B------:R-:W-:Y:S05]  /*6b30*/  @!P1 BRA `(.L_x_125) ;  /* 0x0000000000409947 */ /* 0x000fea0003800000 */
[----:B------:R-:W4:Y:S01]  /*6b40*/  LDCU.64 UR8, c[0x4][0x70] ;  /* 0x01000e00ff0877ac */ /* 0x000f220008000a00 */
[----:B-1----:R-:W-:Y:S01]  /*6b50*/  MOV R3, 0x0 ;  /* 0x0000000000037802 */ /* 0x002fe20000000f00 */
[----:B------:R-:W-:Y:S02]  /*6b60*/  HFMA2 R12, -RZ, RZ, 0, 5.9604644775390625e-08 ;  /* 0x00000001ff0c7431 */ /* 0x000fe400000001ff */
[----:B------:R-:W-:Y:S02]  /*6b70*/  IMAD.MOV.U32 R8, RZ, RZ, 0x192 ;  /* 0x00000192ff087424 */ /* 0x000fe400078e00ff */
[----:B------:R-:W-:Y:S01]  /*6b80*/  IMAD.MOV.U32 R13, RZ, RZ, RZ ;  /* 0x000000ffff0d7224 */ /* 0x000fe200078e00ff */
[----:B------:R-:W1:Y:S01]  /*6b90*/  LDCU.64 UR6, c[0x4][0x78] ;  /* 0x01000f00ff0677ac */ /* 0x000e620008000a00 */
[----:B--2---:R-:W2:Y:S01]  /*6ba0*/  LDC.64 R2, c[0x4][R3] ;  /* 0x0100000003027b82 */ /* 0x004ea20000000a00 */
[----:B------:R-:W5:Y:S01]  /*6bb0*/  LDCU.64 UR4, c[0x4][0x10] ;  /* 0x01000200ff0477ac */ /* 0x000f620008000a00 */
[----:B----4-:R-:W-:Y:S01]  /*6bc0*/  MOV R5, UR9 ;  /* 0x0000000900057c02 */ /* 0x010fe20008000f00 */
[----:B------:R-:W-:Y:S01]  /*6bd0*/  IMAD.U32 R4, RZ, RZ, UR8 ;  /* 0x00000008ff047e24 */ /* 0x000fe2000f8e00ff */
[----:B-1----:R-:W-:Y:S01]  /*6be0*/  MOV R7, UR7 ;  /* 0x0000000700077c02 */ /* 0x002fe20008000f00 */
[----:B------:R-:W-:Y:S01]  /*6bf0*/  IMAD.U32 R6, RZ, RZ, UR6 ;  /* 0x00000006ff067e24 */ /* 0x000fe2000f8e00ff */
[----:B-----5:R-:W-:Y:S01]  /*6c00*/  MOV R11, UR5 ;  /* 0x00000005000b7c02 */ /* 0x020fe20008000f00 */
[----:B------:R-:W-:Y:S02]  /*6c10*/  IMAD.U32 R10, RZ, RZ, UR4 ;  /* 0x00000004ff0a7e24 */ /* 0x000fe4000f8e00ff */
[----:B------:R-:W-:Y:S07]  /*6c20*/  LEPC R20, `(.L_x_125) ;  /* 0x000000001014794e */ /* 0x000fee0000000000 */
[----:B--23--:R-:W-:Y:S05]  /*6c30*/  CALL.ABS.NOINC R2 ;  /* 0x0000000002007343 */ /* 0x00cfea0003c00000 */
.L_x_125:
[----:B------:R-:W-:Y:S05]  /*6c40*/  WARPSYNC.ALL ;  /* 0x0000000000007948 */ /* 0x000fea0003800000 */
[----:B------:R-:W-:Y:S01]  /*6c50*/  R2UR UR4, R34 ;  /* 0x00000000220472ca */ /* 0x000fe200000e0000 */
[--C-:B------:R-:W-:Y:S01]  /*6c60*/  HADD2.F32 R20, -RZ, R40.reuse.H0_H0 ;  /* 0x20000028ff147230 */ /* 0x100fe20000004100 */
[----:B------:R-:W-:Y:S01]  /*6c70*/  MOV R85, 0x10 ;  /* 0x0000001000557802 */ /* 0x000fe20000000f00 */
[----:B------:R-:W-:Y:S01]  /*6c80*/  HADD2.F32 R21, -RZ, R40.H1_H1 ;  /* 0x30000028ff157230 */ /* 0x000fe20000004100 */
[----:B------:R-:W-:Y:S01]  /*6c90*/  LOP3.LUT P6, RZ, R69, 0x40, RZ, 0xc0, !PT ;  /* 0x0000004045ff7812 */ /* 0x000fe200078cc0ff */
[----:B------:R-:W-:Y:S01]  /*6ca0*/  HADD2.F32 R36, -RZ, R41.H1_H1 ;  /* 0x30000029ff247230 */ /* 0x000fe20000004100 */
[----:B------:R-:W-:Y:S01]  /*6cb0*/  ISETP.NE.AND P0, PT, R76, RZ, PT ;  /* 0x000000ff4c00720c */ /* 0x000fe20003f05270 */
[----:B------:R-:W-:Y:S01]  /*6cc0*/  HADD2.F32 R37, -RZ, R43.H0_H0 ;  /* 0x2000002bff257230 */ /* 0x000fe20000004100 */
[----:B------:R-:W-:Y:S01]  /*6cd0*/  SEL R85, R85, 0xfffffff0, !P6 ;  /* 0xfffffff055557807 */ /* 0x000fe20007000000 */
[----:B------:R-:W-:Y:S03]  /*6ce0*/  BSSY.RECONVERGENT B0, `(.L_x_126) ;  /* 0x000004f000007945 */ /* 0x000fe60003800200 */
[----:B------:R-:W-:Y:S01]  /*6cf0*/  IADD3 R83, PT, PT, R86, R85, RZ ;  /* 0x0000005556537210 */ /* 0x000fe20007ffe0ff */
[----:B------:R-:W3:Y:S02]  /*6d00*/  LDTM.x16 R4, tmem[UR4] ;  /* 0x00000004000479ee */ /* 0x000ee40008240000 */
[C---:B---3--:R-:W-:Y:S01]  /*6d10*/  FMUL R0, R32.reuse, R4 ;  /* 0x0000000420007220 */ /* 0x048fe20000400000 */
[C---:B--2---:R-:W-:Y:S01]  /*6d20*/  FMUL R2, R32.reuse, R5 ;  /* 0x0000000520027220 */ /* 0x044fe20000400000 */
[C---:B-1----:R-:W-:Y:S01]  /*6d30*/  FMUL R3, R32.reuse, R6 ;  /* 0x0000000620037220 */ /* 0x042fe20000400000 */
[C---:B------:R-:W-:Y:S01]  /*6d40*/  FMUL R7, R32.reuse, R7 ;  /* 0x0000000720077220 */ /* 0x040fe20000400000 */
[C---:B------:R-:W-:Y:S01]  /*6d50*/  FFMA R0, R35.reuse, R20, R0 ;  /* 0x0000001423007223 */ /* 0x040fe20000000000 */
[----:B------:R-:W-:Y:S02]  /*6d60*/  HADD2.F32 R20, -RZ, R41.H0_H0 ;  /* 0x20000029ff147230 */ /* 0x000fe40000004100 */
[C---:B------:R-:W-:Y:S01]  /*6d70*/  FFMA R2, R35.reuse, R21, R2 ;  /* 0x0000001523027223 */ /* 0x040fe20000000002 */
[--C-:B------:R-:W-:Y:S02]  /*6d80*/  HADD2.F32 R21, -RZ, R42.reuse.H0_H0 ;  /* 0x2000002aff157230 */ /* 0x100fe40000004100 */
[C---:B------:R-:W-:Y:S01]  /*6d90*/  FMUL R4, R32.reuse, R8 ;  /* 0x0000000820047220 */ /* 0x040fe20000400000 */
[C---:B------:R-:W-:Y:S01]  /*6da0*/  FMUL R5, R32.reuse, R9 ;  /* 0x0000000920057220 */ /* 0x040fe20000400000 */
[C---:B------:R-:W-:Y:S01]  /*6db0*/  FFMA R3, R35.reuse, R20, R3 ;  /* 0x0000001423037223 */ /* 0x040fe20000000003 */
[----:B------:R-:W-:Y:S02]  /*6dc0*/  HADD2.F32 R20, -RZ, R42.H1_H1 ;  /* 0x3000002aff147230 */ /* 0x000fe40000004100 */
[C---:B------:R-:W-:Y:S01]  /*6dd0*/  FFMA R7, R35.reuse, R36, R7 ;  /* 0x0000002423077223 */ /* 0x040fe20000000007 */
[C---:B------:R-:W-:Y:S01]  /*6de0*/  FMUL R6, R32.reuse, R10 ;  /* 0x0000000a20067220 */ /* 0x040fe20000400000 */
[----:B------:R-:W-:Y:S02]  /*6df0*/  HADD2.F32 R36, -RZ, R43.H1_H1 ;  /* 0x3000002bff247230 */ /* 0x000fe40000004100 */
[C---:B------:R-:W-:Y:S01]  /*6e00*/  FMUL R11, R32.reuse, R11 ;  /* 0x0000000b200b7220 */ /* 0x040fe20000400000 */
[C---:B------:R-:W-:Y:S01]  /*6e10*/  FFMA R4, R35.reuse, R21, R4 ;  /* 0x0000001523047223 */ /* 0x040fe20000000004 */
[C---:B------:R-:W-:Y:S01]  /*6e20*/  FFMA R5, R35.reuse, R20, R5 ;  /* 0x0000001423057223 */ /* 0x040fe20000000005 */
[C---:B------:R-:W-:Y:S01]  /*6e30*/  FFMA R6, R35.reuse, R37, R6 ;  /* 0x0000002523067223 */ /* 0x040fe20000000006 */
[--C-:B------:R-:W-:Y:S02]  /*6e40*/  HADD2.F32 R20, -RZ, R48.reuse.H0_H0 ;  /* 0x20000030ff147230 */ /* 0x100fe40000004100 */
[C---:B------:R-:W-:Y:S01]  /*6e50*/  FFMA R11, R35.reuse, R36, R11 ;  /* 0x00000024230b7223 */ /* 0x040fe2000000000b */
[C---:B------:R-:W-:Y:S01]  /*6e60*/  FMUL R8, R32.reuse, R12 ;  /* 0x0000000c20087220 */ /* 0x040fe20000400000 */
[----:B------:R-:W-:Y:S02]  /*6e70*/  HADD2.F32 R36, -RZ, R48.H1_H1 ;  /* 0x30000030ff247230 */ /* 0x000fe40000004100 */
[C---:B------:R-:W-:Y:S01]  /*6e80*/  FMUL R9, R32.reuse, R13 ;  /* 0x0000000d20097220 */ /* 0x040fe20000400000 */
[--C-:B------:R-:W-:Y:S02]  /*6e90*/  HADD2.F32 R21, -RZ, R49.reuse.H0_H0 ;  /* 0x20000031ff157230 */ /* 0x100fe40000004100 */
[C---:B------:R-:W-:Y:S01]  /*6ea0*/  FMUL R10, R32.reuse, R14 ;  /* 0x0000000e200a7220 */ /* 0x040fe20000400000 */
[C---:B------:R-:W-:Y:S01]  /*6eb0*/  FFMA R8, R35.reuse, R20, R8 ;  /* 0x0000001423087223 */ /* 0x040fe20000000008 */
[----:B------:R-:W-:Y:S02]  /*6ec0*/  HADD2.F32 R20, -RZ, R49.H1_H1 ;  /* 0x30000031ff147230 */ /* 0x000fe40000004100 */
[C---:B------:R-:W-:Y:S01]  /*6ed0*/  FFMA R9, R35.reuse, R36, R9 ;  /* 0x0000002423097223 */ /* 0x040fe20000000009 */
[C---:B------:R-:W-:Y:S01]  /*6ee0*/  FMUL R15, R32.reuse, R15 ;  /* 0x0000000f200f7220 */ /* 0x040fe20000400000 */
[C---:B------:R-:W-:Y:S01]  /*6ef0*/  FFMA R10, R35.reuse, R21, R10 ;  /* 0x00000015230a7223 */ /* 0x040fe2000000000a */
[--C-:B------:R-:W-:Y:S02]  /*6f00*/  HADD2.F32 R21, -RZ, R50.reuse.H0_H0 ;  /* 0x20000032ff157230 */ /* 0x100fe40000004100 */
[C---:B------:R-:W-:Y:S01]  /*6f10*/  FMUL R12, R32.reuse, R16 ;  /* 0x00000010200c7220 */ /* 0x040fe20000400000 */
[----:B------:R-:W-:Y:S02]  /*6f20*/  HADD2.F32 R36, -RZ, R50.H1_H1 ;  /* 0x30000032ff247230 */ /* 0x000fe40000004100 */
[C---:B------:R-:W-:Y:S01]  /*6f30*/  FFMA R15, R35.reuse, R20, R15 ;  /* 0x00000014230f7223 */ /* 0x040fe2000000000f */
[C---:B------:R-:W-:Y:S01]  /*6f40*/  FMUL R13, R32.reuse, R17 ;  /* 0x00000011200d7220 */ /* 0x040fe20000400000 */
[--C-:B------:R-:W-:Y:S02]  /*6f50*/  HADD2.F32 R37, -RZ, R51.reuse.H0_H0 ;  /* 0x20000033ff257230 */ /* 0x100fe40000004100 */
[C---:B------:R-:W-:Y:S01]  /*6f60*/  FMUL R14, R32.reuse, R18 ;  /* 0x00000012200e7220 */ /* 0x040fe20000400000 */
[----:B------:R-:W-:Y:S02]  /*6f70*/  HADD2.F32 R20, -RZ, R51.H1_H1 ;  /* 0x30000033ff147230 */ /* 0x000fe40000004100 */
[----:B------:R-:W-:Y:S01]  /*6f80*/  FMUL R19, R32, R19 ;  /* 0x0000001320137220 */ /* 0x000fe20000400000 */
[----:B------:R-:W-:Y:S01]  /*6f90*/  F2FP.F16.F32.PACK_AB R44, R2, R0 ;  /* 0x00000000022c723e */ /* 0x000fe200000000ff */
[----:B------:R-:W-:Y:S01]  /*6fa0*/  FFMA R12, R35, R21, R12 ;  /* 0x00000015230c7223 */ /* 0x000fe2000000000c */
[----:B------:R-:W-:Y:S01]  /*6fb0*/  F2FP.F16.F32.PACK_AB R45, R7, R3 ;  /* 0x00000003072d723e */ /* 0x000fe200000000ff */
[----:B------:R-:W-:Y:S01]  /*6fc0*/  FFMA R13, R35, R36, R13 ;  /* 0x00000024230d7223 */ /* 0x000fe2000000000d */
[----:B------:R-:W-:Y:S01]  /*6fd0*/  F2FP.F16.F32.PACK_AB R46, R5, R4 ;  /* 0x00000004052e723e */ /* 0x000fe200000000ff */
[----:B------:R-:W-:Y:S01]  /*6fe0*/  FFMA R14, R35, R37, R14 ;  /* 0x00000025230e7223 */ /* 0x000fe2000000000e */
[----:B------:R-:W-:Y:S01]  /*6ff0*/  F2FP.F16.F32.PACK_AB R47, R11, R6 ;  /* 0x000000060b2f723e */ /* 0x000fe200000000ff */
[----:B------:R-:W-:Y:S01]  /*7000*/  FFMA R19, R35, R20, R19 ;  /* 0x0000001423137223 */ /* 0x000fe20000000013 */
[----:B------:R-:W-:Y:S02]  /*7010*/  F2FP.F16.F32.PACK_AB R88, R9, R8 ;  /* 0x000000080958723e */ /* 0x000fe400000000ff */
[----:B------:R-:W-:Y:S01]  /*7020*/  F2FP.F16.F32.PACK_AB R89, R15, R10 ;  /* 0x0000000a0f59723e */ /* 0x000fe200000000ff */
[----:B------:R1:W-:Y:S01]  /*7030*/  STS.128 [R81+UR44+0x200], R44 ;  /* 0x0002002c51007988 */ /* 0x0003e20008000c2c */
[----:B------:R-:W-:Y:S02]  /*7040*/  F2FP.F16.F32.PACK_AB R90, R13, R12 ;  /* 0x0000000c0d5a723e */ /* 0x000fe400000000ff */
[----:B------:R-:W-:Y:S05]  /*7050*/  F2FP.F16.F32.PACK_AB R91, R19, R14 ;  /* 0x0000000e135b723e */ /* 0x000fea00000000ff */
[----:B------:R1:W-:Y:S01]  /*7060*/  STS.128 [R83+0x200], R88 ;  /* 0x0002005853007388 */ /* 0x0003e20000000c00 */
[----:B------:R-:W-:Y:S01]  /*7070*/  @!PT LDS RZ, [RZ] ;  /* 0x00000000fffff984 */ /* 0x000fe20000000800 */
[----:B------:R-:W-:Y:S01]  /*7080*/  @!PT LDS RZ, [RZ] ;  /* 0x00000000fffff984 */ /* 0x000fe20000000800 */
[----:B------:R-:W-:Y:S01]  /*7090*/  @!PT LDS RZ, [RZ] ;  /* 0x00000000fffff984 */ /* 0x000fe20000000800 */
[----:B------:R-:W-:Y:S01]  /*70a0*/  @!PT LDS RZ, [RZ] ;  /* 0x00000000fffff984 */ /* 0x000fe20000000800 */
[----:B------:R2:W-:Y:S07]  /*70b0*/  MEMBAR.ALL.CTA ;  /* 0x0000000000007992 */ /* 0x0005ee0000008000 */
[----:B--2---:R-:W2:Y:S02]  /*70c0*/  FENCE.VIEW.ASYNC.S ;  /* 0x00000000000073c6 */ /* 0x004ea40000000000 */
[----:B--2---:R-:W-:Y:S06]  /*70d0*/  BAR.SYNC.DEFER_BLOCKING 0x1, 0x80 ;  /* 0x0042000000007b1d */ /* 0x004fec0000010000 */
[----:B------:R-:W-:Y:S05]  /*70e0*/  @P0 BRA `(.L_x_127) ;  /* 0x0000000000380947 */ /* 0x000fea0003800000 */
[----:B------:R-:W-:Y:S02]  /*70f0*/  UIADD3 UR4, UPT, UPT, UR44, 0x200, URZ ;  /* 0x000002002c047890 */ /* 0x000fe4000fffe0ff */
[----:B------:R-:W-:Y:S01]  /*7100*/  UIADD3 UR8, UP0, UPT, UR50, 0x680, URZ ;  /* 0x0000068032087890 */ /* 0x000fe2000ff1e0ff */
[----:B------:R-:W-:Y:S01]  /*7110*/  UMOV UR43, UR36 ;  /* 0x00000024002b7c82 */ /* 0x000fe20008000000 */
[----:B------:R-:W-:Y:S02]  /*7120*/  UIADD3 UR5, UPT, UPT, UR41, 0x40, URZ ;  /* 0x0000004029057890 */ /* 0x000fe4000fffe0ff */
[----:B------:R-:W-:Y:S01]  /*7130*/  MOV R71, UR4 ;  /* 0x0000000400477c02 */ /* 0x000fe20008000f00 */
[----:B------:R-:W-:Y:S02]  /*7140*/  UIADD3.X UR9, UPT, UPT, URZ, UR51, URZ, UP0, !UPT ;  /* 0x00000033ff097290 */ /* 0x000fe400087fe4ff */
[----:B------:R-:W-:Y:S01]  /*7150*/  UIADD3 UR4, UPT, UPT, UR44, 0xa00, URZ ;  /* 0x00000a002c047890 */ /* 0x000fe2000fffe0ff */
[----:B------:R-:W-:Y:S01]  /*7160*/  R2UR UR40, R71 ;  /* 0x00000000472872ca */ /* 0x000fe200000e0000 */
[----:B------:R-:W-:Y:S01]  /*7170*/  UMOV UR6, UR42 ;  /* 0x0000002a00067c82 */ /* 0x000fe20008000000 */
[----:B------:R-:W-:Y:S11]  /*7180*/  UMOV UR7, UR36 ;  /* 0x0000002400077c82 */ /* 0x000ff60008000000 */
[----:B------:R2:W-:Y:S01]  /*7190*/  UTMASTG.3D [UR40], [UR8] ;  /* 0x00000028080073b5 */ /* 0x0005e20008010000 */
[----:B------:R2:W-:Y:S01]  /*71a0*/  UTMASTG.3D [UR4], [UR8] ;  /* 0x00000004080073b5 */ /* 0x0005e20008010000 */
[----:B------:R0:W-:Y:S01]  /*71b0*/  UTMACMDFLUSH ;  /* 0x00000000000079b7 */ /* 0x0001e20000000000 */
[----:B--2---:R-:W-:Y:S04]  /*71c0*/  DEPBAR.LE SB0, 0x1 ;  /* 0x000080400000791a */ /* 0x004fe80000000000 */
.L_x_127:
[----:B------:R-:W-:Y:S05]  /*71d0*/  BSYNC.RECONVERGENT B0 ;  /* 0x0000000000007941 */ /* 0x000fea0003800200 */
.L_x_126:
[----:B------:R-:W-:Y:S01]  /*71e0*/  BAR.SYNC.DEFER_BLOCKING 0x1, 0x80 ;  /* 0x0042000000007b1d */ /* 0x000fe20000010000 */
[----:B------:R-:W-:Y:S01]  /*71f0*/  ISETP.NE.AND P1, PT, R82, RZ, PT ;  /* 0x000000ff5200720c */ /* 0x000fe20003f25270 */
[----:B------:R-:W-:Y:S01]  /*7200*/  UISETP.NE.AND UP0, UPT, UR45, URZ, UPT ;  /* 0x000000ff2d00728c */ /* 0x000fe2000bf05270 */
[----:B------:R-:W-:Y:S11]  /*7210*/  LEA R3, R38, UR44, 0x3 ;  /* 0x0000002c26037c11 */ /* 0x000ff6000f8e18ff */
[----:B------:R-:W-:Y:S01]  /*7220*/  @P1 SHF.L.U32 R2, R75, 0x1f, RZ ;  /* 0x0000001f4b021819 */ /* 0x000fe200000006ff */
[----:B------:R-:W-:Y:S06]  /*7230*/  BRA.U !UP0, `(.L_x_128) ;  /* 0x0000000108247547 */ /* 0x000fec000b800000 */
[----:B------:R-:W-:Y:S01]  /*7240*/  IMAD.U32 R5, RZ, RZ, UR48 ;  /* 0x00000030ff057e24 */ /* 0x000fe2000f8e00ff */
[----:B------:R-:W-:Y:S01]  /*7250*/  MOV R0, UR37 ;  /* 0x0000002500007c02 */ /* 0x000fe20008000f00 */
[----:B------:R-:W-:Y:S03]  /*7260*/  UIADD3 UR48, UPT, UPT, UR48, 0x1, URZ ;  /* 0x0000000130307890 */ /* 0x000fe6000fffe0ff */
[----:B------:R-:W-:Y:S01]  /*7270*/  @P1 LEA R5, R5, UR44, 0x3 ;  /* 0x0000002c05051c11 */ /* 0x000fe2000f8e18ff */
[----:B------:R-:W-:Y:S04]  /*7280*/  UISETP.NE.AND UP0, UPT, UR48, 0x4, UPT ;  /* 0x000000043000788c */ /* 0x000fe8000bf05270 */
[----:B------:R-:W-:Y:S01]  /*7290*/  @P1 VIADD R5, R5, 0xf0 ;  /* 0x000000f005051836 */ /* 0x000fe20000000000 */
[----:B------:R-:W-:Y:S04]  /*72a0*/  USEL UR48, UR48, URZ, UP0 ;  /* 0x000000ff30307287 */ /* 0x000fe80008000000 */
[----:B------:R-:W-:Y:S04]  /*72b0*/  @P1 PRMT R0, R0, 0x654, R5 ;  /* 0x0000065400001816 */ /* 0x000fe80000000005 */
[----:B------:R2:W-:Y:S04]  /*72c0*/  @P1 SYNCS.ARRIVE.TRANS64.RED.A1T0 RZ, [R0+URZ], RZ ;  /* 0x000000ff00ff19a7 */ /* 0x0005e800081004ff */
.L_x_128:
[----:B------:R-:W3:Y:S01]  /*72d0*/  @P1 SYNCS.PHASECHK.TRANS64.TRYWAIT P0, [R3+URZ+0xd0], R2 ;  /* 0x0000d002030015a7 */ /* 0x000ee200080011ff */
[----:B------:R-:W-:Y:S01]  /*72e0*/  BSSY B1, `(.L_x_129) ;  /* 0x0000012000017945 */ /* 0x000fe20003800000 */
[----:B---3--:R-:W-:Y:S03]  /*72f0*/  @P1 SEL R39, RZ, 0x1, !P0 ;  /* 0x00000001ff271807 */ /* 0x008fe60004000000 */
[----:B------:R-:W-:Y:S05]  /*7300*/  @!P1 BRA `(.L_x_130) ;  /* 0x00000000003c9947 */ /* 0x000fea0003800000 */
[----:B------:R-:W-:Y:S01]  /*7310*/  ISETP.NE.AND P1, PT, R84, RZ, PT ;  /* 0x000000ff5400720c */ /* 0x000fe20003f25270 */
[----:B------:R-:W-:Y:S01]  /*7320*/  BSSY B0, `(.L_x_131) ;  /* 0x0000009000007945 */ /* 0x000fe20003800000 */
[----:B------:R-:W-:Y:S11]  /*7330*/  ISETP.NE.AND P0, PT, R39, RZ, PT ;  /* 0x000000ff2700720c */ /* 0x000ff60003f05270 */
[----:B------:R-:W-:Y:S05]  /*7340*/  @P1 IMAD R4, R38, 0x1000, R81 ;  /* 0x0000100026041824 */ /* 0x000fea00078e0251 */
[----:B------:R-:W-:Y:S05]  /*7350*/  @P1 IADD3 R2, PT, PT, R4, UR44, RZ ;  /* 0x0000002c04021c10 */ /* 0x000fea000fffe0ff */
[----:B------:R-:W-:Y:S01]  /*7360*/  @P1 IMAD.IADD R2, R85, 0x1, R2 ;  /* 0x0000000155021824 */ /* 0x000fe200078e0202 */
[----:B------:R-:W-:Y:S06]  /*7370*/  @P0 BRA `(.L_x_132) ;  /* 0x00000000000c0947 */ /* 0x000fec0003800000 */
[----:B--2---:R-:W-:Y:S04]  /*7380*/  SHF.L.U32 R0, R75, 0x1f, RZ ;  /* 0x0000001f4b007819 */ /* 0x004fe800000006ff */
[----:B------:R-:W2:Y:S02]  /*7390*/  SYNCS.PHASECHK.TRANS64.TRYWAIT P0, [R3+URZ+0xd0], R0 ;  /* 0x0000d000030075a7 */ /* 0x000ea400080011ff */
[----:B--2---:R-:W-:Y:S05]  /*73a0*/  @!P0 BRA `(.L_x_133) ;  /* 0x0000002800ec8947 */ /* 0x004fea0003800000 */
.L_x_132:
[----:B------:R-:W-:Y:S05]  /*73b0*/  BSYNC B0 ;  /* 0x0000000000007941 */ /* 0x000fea0003800000 */
.L_x_131:
[----:B------:R-:W-:Y:S02]  /*73c0*/  ISETP.NE.AND P0, PT, R84, RZ, PT ;  /* 0x000000ff5400720c */ /* 0x000fe40003f05270 */
[----:B------:R-:W-:Y:S11]  /*73d0*/  IADD3 R38, PT, PT, R38, 0x1, RZ ;  /* 0x0000000126267810 */ /* 0x000ff60007ffe0ff */
[----:B------:R3:W4:Y:S04]  /*73e0*/  @P0 LDS.128 R40, [R4+UR44+0x200] ;  /* 0x0002002c04280984 */ /* 0x0007280008000c00 */
[----:B------:R3:W1:Y:S02]  /*73f0*/  @P0 LDS.128 R48, [R2+0x200] ;  /* 0x0002000002300984 */ /* 0x0006640000000c00 */
.L_x_130:
[----:B------:R-:W-:Y:S05]  /*7400*/  BSYNC B1 ;  /* 0x0000000000017941 */ /* 0x000fea0003800000 */
.L_x_129:
[----:B--2---:R-:W-:Y:S05]  /*7410*/  VIADD R3, R34, 0x10 ;  /* 0x0000001022037836 */ /* 0x004fea0000000000 */
[----:B------:R-:W-:Y:S04]  /*7420*/  SHF.R.U32.HI R3, RZ, 0x15, R3 ;  /* 0x00000015ff037819 */ /* 0x000fe80000011603 */
[----:B------:R-:W-:Y:S11]  /*7430*/  LOP3.LUT P0, RZ, R3, 0x3, R70, 0x48, !PT ;  /* 0x0000000303ff7812 */ /* 0x000ff60007804846 */
[----:B------:R-:W-:Y:S02]  /*7440*/  @!UPT UIADD3 URZ, UPT, UPT, URZ, URZ, URZ ;  /* 0x000000fffffff290 */ /* 0x000fe4000fffe0ff */
[----:B------:R-:W-:Y:S05]  /*7450*/  @!P0 BRA `(.L_x_134) ;  /* 0x0000000000408947 */ /* 0x000fea0003800000 */
[----:B------:R-:W2:Y:S01]  /*7460*/  LDCU.64 UR8, c[0x4][0x70] ;  /* 0x01000e00ff0877ac */ /* 0x000ea20008000a00 */
[----:B------:R-:W-:Y:S01]  /*7470*/  MOV R3, 0x0 ;  /* 0x0000000000037802 */ /* 0x000fe20000000f00 */
[----:B------:R-:W-:Y:S02]  /*7480*/  HFMA2 R12, -RZ, RZ, 0, 5.9604644775390625e-08 ;  /* 0x00000001ff0c7431 */ /* 0x000fe400000001ff */
[----:B------:R-:W-:Y:S02]  /*7490*/  IMAD.MOV.U32 R8, RZ, RZ, 0x192 ;  /* 0x00000192ff087424 */ /* 0x000fe400078e00ff */
[----:B------:R-:W-:Y:S01]  /*74a0*/  IMAD.MOV.U32 R13, RZ, RZ, RZ ;  /* 0x000000ffff0d7224 */ /* 0x000fe200078e00ff */
[----:B------:R-:W5:Y:S01]  /*74b0*/  LDCU.64 UR6, c[0x4][0x78] ;  /* 0x01000f00ff0677ac */ /* 0x000f620008000a00 */
[----:B---3--:R-:W3:Y:S01]  /*74c0*/  LDC.64 R2, c[0x4][R3] ;  /* 0x0100000003027b82 */ /* 0x008ee20000000a00 */
[----:B------:R-:W4:Y:S01]  /*74d0*/  LDCU.64 UR4, c[0x4][0x10] ;  /* 0x01000200ff0477ac */ /* 0x000f220008000a00 */
[----:B--2---:R-:W-:Y:S01]  /*74e0*/  MOV R5, UR9 ;  /* 0x0000000900057c02 */ /* 0x004fe20008000f00 */
[----:B------:R-:W-:Y:S01]  /*74f0*/  IMAD.U32 R4, RZ, RZ, UR8 ;  /* 0x00000008ff047e24 */ /* 0x000fe2000f8e00ff */
[----:B-----5:R-:W-:Y:S01]  /*7500*/  MOV R7, UR7 ;  /* 0x0000000700077c02 */ /* 0x020fe20008000f00 */
[----:B------:R-:W-:Y:S01]  /*7510*/  IMAD.U32 R6, RZ, RZ, UR6 ;  /* 0x00000006ff067e24 */ /* 0x000fe2000f8e00ff */
[----:B----4-:R-:W-:Y:S01]  /*7520*/  MOV R11, UR5 ;  /* 0x00000005000b7c02 */ /* 0x010fe20008000f00 */
[----:B------:R-:W-:Y:S02]  /*7530*/  IMAD.U32 R10, RZ, RZ, UR4 ;  /* 0x00000004ff0a7e24 */ /* 0x000fe4000f8e00ff */
[----:B------:R-:W-:Y:S07]  /*7540*/  LEPC R20, `(.L_x_134) ;  /* 0x000000001014794e */ /* 0x000fee0000000000 */
[----:B-1-3--:R-:W-:Y:S05]  /*7550*/  CALL.ABS.NOINC R2 ;  /* 0x0000000002007343 */ /* 0x00afea0003c00000 */
.L_x_134:
[----:B------:R-:W-:Y:S01]  /*7560*/  ISETP.NE.AND P6, PT, R82, RZ, PT ;  /* 0x000000ff5200720c */ /* 0x000fe20003fc5270 */
[----:B------:R-:W-:Y:S05]  /*7570*/  WARPSYNC.ALL ;  /* 0x0000000000007948 */ /* 0x000fea0003800000 */
[----:B------:R-:W-:Y:S01]  /*7580*/  R2UR UR4, R34 ;  /* 0x00000000220472ca */ /* 0x000fe200000e0000 */
[--C-:B----4-:R-:W-:Y:S01]  /*7590*/  HADD2.F32 R20, -RZ, R40.reuse.H0_H0 ;  /* 0x20000028ff147230 */ /* 0x110fe20000004100 */
[----:B------:R-:W-:Y:S01]  /*75a0*/  ISETP.NE.AND P0, PT, R76, RZ, PT ;  /* 0x000000ff4c00720c */ /* 0x000fe20003f05270 */
[----:B------:R-:W-:Y:S01]  /*75b0*/  HADD2.F32 R21, -RZ, R40.H1_H1 ;  /* 0x30000028ff157230 */ /* 0x000fe20000004100 */
[----:B------:R-:W-:Y:S01]  /*75c0*/  MOV R86, UR48 ;  /* 0x0000003000567c02 */ /* 0x000fe20008000f00 */
[--C-:B------:R-:W-:Y:S01]  /*75d0*/  HADD2.F32 R36, -RZ, R41.reuse.H1_H1 ;  /* 0x30000029ff247230 */ /* 0x100fe20000004100 */
[----:B------:R-:W-:Y:S01]  /*75e0*/  MOV R87, UR37 ;  /* 0x0000002500577c02 */ /* 0x000fe20008000f00 */
[----:B-1----:R-:W-:Y:S01]  /*75f0*/  HADD2.F32 R37, -RZ, R48.H0_H0 ;  /* 0x20000030ff257230 */ /* 0x002fe20000004100 */
[----:B------:R-:W-:Y:S01]  /*7600*/  @P6 LEA R86, R86, UR44, 0x3 ;  /* 0x0000002c56566c11 */ /* 0x000fe2000f8e18ff */
[----:B------:R-:W-:Y:S01]  /*7610*/  BSSY.RECONVERGENT B0, `(.L_x_135) ;  /* 0x0000052000007945 */ /* 0x000fe20003800200 */
[----:B------:R-:W-:Y:S02]  /*7620*/  @P6 SHF.L.U32 R92, R75, 0x1f, RZ ;  /* 0x0000001f4b5c6819 */ /* 0x000fe400000006ff */
[----:B------:R-:W-:Y:S01]  /*7630*/  @P6 IADD3 R86, PT, PT, R86, 0xf0, RZ ;  /* 0x000000f056566810 */ /* 0x000fe20007ffe0ff */
[----:B---3--:R-:W1:Y:S03]  /*7640*/  LDTM.x16 R4, tmem[UR4+0x10] ;  /* 0x00001004000479ee */ /* 0x008e660008240000 */
[----:B------:R-:W-:Y:S02]  /*7650*/  @P6 PRMT R86, R87, 0x654, R86 ;  /* 0x0000065457566816 */ /* 0x000fe40000000056 */
[----:B------:R-:W-:Y:S01]  /*7660*/  LEA R87, R38, UR44, 0x3 ;  /* 0x0000002c26577c11 */ /* 0x000fe2000f8e18ff */
[C---:B-1----:R-:W-:Y:S01]  /*7670*/  FMUL R0, R32.reuse, R4 ;  /* 0x0000000420007220 */ /* 0x042fe20000400000 */
[C---:B------:R-:W-:Y:S01]  /*7680*/  FMUL R2, R32.reuse, R5 ;  /* 0x0000000520027220 */ /* 0x040fe20000400000 */
[C---:B------:R-:W-:Y:S01]  /*7690*/  FMUL R3, R32.reuse, R6 ;  /* 0x0000000620037220 */ /* 0x040fe20000400000 */
[C---:B------:R-:W-:Y:S01]  /*76a0*/  FMUL R7, R32.reuse, R7 ;  /* 0x0000000720077220 */ /* 0x040fe20000400000 */
[C---:B------:R-:W-:Y:S01]  /*76b0*/  FFMA R0, R35.reuse, R20, R0 ;  /* 0x0000001423007223 */ /* 0x040fe20000000000 */
[----:B------:R-:W-:Y:S02]  /*76c0*/  HADD2.F32 R20, -RZ, R41.H0_H0 ;  /* 0x20000029ff147230 */ /* 0x000fe40000004100 */
[C---:B------:R-:W-:Y:S01]  /*76d0*/  FFMA R2, R35.reuse, R21, R2 ;  /* 0x0000001523027223 */ /* 0x040fe20000000002 */
[C---:B------:R-:W-:Y:S01]  /*76e0*/  FMUL R4, R32.reuse, R8 ;  /* 0x0000000820047220 */ /* 0x040fe20000400000 */
[C---:B------:R-:W-:Y:S01]  /*76f0*/  FMUL R5, R32.reuse, R9 ;  /* 0x0000000920057220 */ /* 0x040fe20000400000 */
[--C-:B------:R-:W-:Y:S02]  /*7700*/  HADD2.F32 R21, -RZ, R43.reuse.H0_H0 ;  /* 0x2000002bff157230 */ /* 0x100fe40000004100 */
[C---:B------:R-:W-:Y:S01]  /*7710*/  FFMA R3, R35.reuse, R20, R3 ;  /* 0x0000001423037223 */ /* 0x040fe20000000003 */
[--C-:B------:R-:W-:Y:S02]  /*7720*/  HADD2.F32 R20, -RZ, R42.reuse.H0_H0 ;  /* 0x2000002aff147230 */ /* 0x100fe40000004100 */
[C---:B------:R-:W-:Y:S01]  /*7730*/  FFMA R7, R35.reuse, R36, R7 ;  /* 0x0000002423077223 */ /* 0x040fe20000000007 */
[C---:B------:R-:W-:Y:S01]  /*7740*/  FMUL R6, R32.reuse, R10 ;  /* 0x0000000a20067220 */ /* 0x040fe20000400000 */
[----:B------:R-:W-:Y:S02]  /*7750*/  HADD2.F32 R36, -RZ, R43.H1_H1 ;  /* 0x3000002bff247230 */ /* 0x000fe40000004100 */
[C---:B------:R-:W-:Y:S01]  /*7760*/  FMUL R11, R32.reuse, R11 ;  /* 0x0000000b200b7220 */ /* 0x040fe20000400000 */
[C---:B------:R-:W-:Y:S01]  /*7770*/  FFMA R4, R35.reuse, R20, R4 ;  /* 0x0000001423047223 */ /* 0x040fe20000000004 */
[----:B------:R-:W-:Y:S02]  /*7780*/  HADD2.F32 R20, -RZ, R42.H1_H1 ;  /* 0x3000002aff147230 */ /* 0x000fe40000004100 */
[C---:B------:R-:W-:Y:S01]  /*7790*/  FMUL R8, R32.reuse, R12 ;  /* 0x0000000c20087220 */ /* 0x040fe20000400000 */
[C---:B------:R-:W-:Y:S01]  /*77a0*/  FMUL R9, R32.reuse, R13 ;  /* 0x0000000d20097220 */ /* 0x040fe20000400000 */
[C---:B------:R-:W-:Y:S01]  /*77b0*/  FMUL R10, R32.reuse, R14 ;  /* 0x0000000e200a7220 */ /* 0x040fe20000400000 */
[C---:B------:R-:W-:Y:S01]  /*77c0*/  FMUL R15, R32.reuse, R15 ;  /* 0x0000000f200f7220 */ /* 0x040fe20000400000 */
[C---:B------:R-:W-:Y:S01]  /*77d0*/  FFMA R5, R35.reuse, R20, R5 ;  /* 0x0000001423057223 */ /* 0x040fe20000000005 */
[----:B------:R-:W-:Y:S02]  /*77e0*/  HADD2.F32 R20, -RZ, R48.H1_H1 ;  /* 0x30000030ff147230 */ /* 0x000fe40000004100 */
[C---:B------:R-:W-:Y:S01]  /*77f0*/  FFMA R6, R35.reuse, R21, R6 ;  /* 0x0000001523067223 */ /* 0x040fe20000000006 */
[C---:B------:R-:W-:Y:S01]  /*7800*/  FFMA R11, R35.reuse, R36, R11 ;  /* 0x00000024230b7223 */ /* 0x040fe2000000000b */
[C---:B------:R-:W-:Y:S01]  /*7810*/  FFMA R8, R35.reuse, R37, R8 ;  /* 0x0000002523087223 */ /* 0x040fe20000000008 */
[--C-:B------:R-:W-:Y:S02]  /*7820*/  HADD2.F32 R21, -RZ, R49.reuse.H0_H0 ;  /* 0x20000031ff157230 */ /* 0x100fe40000004100 */
[C---:B------:R-:W-:Y:S01]  /*7830*/  FFMA R9, R35.reuse, R20, R9 ;  /* 0x0000001423097223 */ /* 0x040fe20000000009 */
[----:B------:R-:W-:Y:S02]  /*7840*/  HADD2.F32 R20, -RZ, R49.H1_H1 ;  /* 0x30000031ff147230 */ /* 0x000fe40000004100 */
[C---:B------:R-:W-:Y:S01]  /*7850*/  FMUL R12, R32.reuse, R16 ;  /* 0x00000010200c7220 */ /* 0x040fe20000400000 */
[C---:B------:R-:W-:Y:S01]  /*7860*/  FMUL R13, R32.reuse, R17 ;  /* 0x00000011200d7220 */ /* 0x040fe20000400000 */
[C---:B------:R-:W-:Y:S01]  /*7870*/  FFMA R10, R35.reuse, R21, R10 ;  /* 0x00000015230a7223 */ /* 0x040fe2000000000a */
[--C-:B------:R-:W-:Y:S02]  /*7880*/  HADD2.F32 R21, -RZ, R50.reuse.H0_H0 ;  /* 0x20000032ff157230 */ /* 0x100fe40000004100 */
[C---:B------:R-:W-:Y:S01]  /*7890*/  FFMA R15, R35.reuse, R20, R15 ;  /* 0x00000014230f7223 */ /* 0x040fe2000000000f */
[----:B------:R-:W-:Y:S02]  /*78a0*/  HADD2.F32 R20, -RZ, R50.H1_H1 ;  /* 0x30000032ff147230 */ /* 0x000fe40000004100 */
[C---:B------:R-:W-:Y:S01]  /*78b0*/  FMUL R14, R32.reuse, R18 ;  /* 0x00000012200e7220 */ /* 0x040fe20000400000 */
[--C-:B------:R-:W-:Y:S02]  /*78c0*/  HADD2.F32 R37, -RZ, R51.reuse.H0_H0 ;  /* 0x20000033ff257230 */ /* 0x100fe40000004100 */
[----:B------:R-:W-:Y:S01]  /*78d0*/  FMUL R19, R32, R19 ;  /* 0x0000001320137220 */ /* 0x000fe20000400000 */
[----:B------:R-:W-:Y:S01]  /*78e0*/  HADD2.F32 R36, -RZ, R51.H1_H1 ;  /* 0x30000033ff247230 */ /* 0x000fe20000004100 */
        /* <DEDUP_REMOVED lines=22> */
[----:B------:R-:W-:Y:S02]  /*7a50*/  UIADD3 UR12, UP0, UPT, UR50, 0x680, URZ ;  /* 0x00000680320c7890 */ /* 0x000fe4000ff1e0ff */
[----:B------:R-:W-:Y:S02]  /*7a60*/  UIADD3 UR9, UPT, UPT, UR41, 0x10, URZ ;  /* 0x0000001029097890 */ /* 0x000fe4000fffe0ff */
[----:B------:R-:W-:Y:S02]  /*7a70*/  UIADD3 UR8, UPT, UPT, UR44, 0x1200, URZ ;  /* 0x000012002c087890 */ /* 0x000fe4000fffe0ff */
[----:B------:R-:W-:Y:S01]  /*7a80*/  UIADD3.X UR13, UPT, UPT, URZ, UR51, URZ, UP0, !UPT ;  /* 0x00000033ff0d7290 */ /* 0x000fe200087fe4ff */
[----:B------:R-:W-:Y:S01]  /*7a90*/  UMOV UR10, UR42 ;  /* 0x0000002a000a7c82 */ /* 0x000fe20008000000 */
[----:B------:R-:W-:Y:S01]  /*7aa0*/  UMOV UR11, UR36 ;  /* 0x00000024000b7c82 */ /* 0x000fe20008000000 */
[----:B------:R-:W-:Y:S02]  /*7ab0*/  UIADD3 UR5, UPT, UPT, UR41, 0x50, URZ ;  /* 0x0000005029057890 */ /* 0x000fe4000fffe0ff */
[----:B------:R-:W-:Y:S01]  /*7ac0*/  UIADD3 UR4, UPT, UPT, UR44, 0x1a00, URZ ;  /* 0x00001a002c047890 */ /* 0x000fe2000fffe0ff */
[----:B------:R-:W-:Y:S03]  /*7ad0*/  UMOV UR6, UR42 ;  /* 0x0000002a00067c82 */ /* 0x000fe60008000000 */
[----:B------:R2:W-:Y:S01]  /*7ae0*/  UTMASTG.3D [UR8], [UR12] ;  /* 0x000000080c0073b5 */ /* 0x0005e20008010000 */
[----:B------:R-:W-:Y:S04]  /*7af0*/  UMOV UR7, UR36 ;  /* 0x0000002400077c82 */ /* 0x000fe80008000000 */
[----:B------:R2:W-:Y:S01]  /*7b00*/  UTMASTG.3D [UR4], [UR12] ;  /* 0x000000040c0073b5 */ /* 0x0005e20008010000 */
[----:B------:R0:W-:Y:S01]  /*7b10*/  UTMACMDFLUSH ;  /* 0x00000000000079b7 */ /* 0x0001e20000000000 */
[----:B--2---:R-:W-:Y:S04]  /*7b20*/  DEPBAR.LE SB0, 0x1 ;  /* 0x000080400000791a */ /* 0x004fe80000000000 */
.L_x_136:
[----:B------:R-:W-:Y:S05]  /*7b30*/  BSYNC.RECONVERGENT B0 ;  /* 0x0000000000007941 */ /* 0x000fea0003800200 */
.L_x_135:
[----:B------:R-:W-:Y:S01]  /*7b40*/  BAR.SYNC.DEFER_BLOCKING 0x1, 0x80 ;  /* 0x0042000000007b1d */ /* 0x000fe20000010000 */
[----:B------:R-:W-:Y:S04]  /*7b50*/  UIADD3 UR40, UPT, UPT, UR48, 0x1, URZ ;  /* 0x0000000130287890 */ /* 0x000fe8000fffe0ff */
[----:B------:R-:W-:Y:S04]  /*7b60*/  UISETP.NE.AND UP0, UPT, UR40, 0x4, UPT ;  /* 0x000000042800788c */ /* 0x000fe8000bf05270 */
[----:B------:R-:W-:Y:S01]  /*7b70*/  USEL UR40, UR40, URZ, UP0 ;  /* 0x000000ff28287287 */ /* 0x000fe20008000000 */
[----:B------:R2:W-:Y:S01]  /*7b80*/  @P6 SYNCS.ARRIVE.TRANS64.RED.A1T0 RZ, [R86+URZ], RZ ;  /* 0x000000ff56ff69a7 */ /* 0x0005e200081004ff */
[----:B------:R-:W-:Y:S01]  /*7b90*/  BSSY B1, `(.L_x_137) ;  /* 0x0000013000017945 */ /* 0x000fe20003800000 */
[----:B------:R-:W3:Y:S02]  /*7ba0*/  @P6 SYNCS.PHASECHK.TRANS64.TRYWAIT P0, [R87+URZ+0xd0], R92 ;  /* 0x0000d05c570065a7 */ /* 0x000ee400080011ff */
[----:B---3--:R-:W-:Y:S01]  /*7bb0*/  @P6 SEL R39, RZ, 0x1, !P0 ;  /* 0x00000001ff276807 */ /* 0x008fe20004000000 */
[----:B--2---:R-:W-:Y:S06]  /*7bc0*/  @!P6 BRA `(.L_x_138) ;  /* 0x00000000003ce947 */ /* 0x004fec0003800000 */
[----:B------:R-:W-:Y:S01]  /*7bd0*/  ISETP.NE.AND P1, PT, R84, RZ, PT ;  /* 0x000000ff5400720c */ /* 0x000fe20003f25270 */
[----:B------:R-:W-:Y:S01]  /*7be0*/  BSSY B0, `(.L_x_139) ;  /* 0x0000009000007945 */ /* 0x000fe20003800000 */
[----:B------:R-:W-:Y:S11]  /*7bf0*/  ISETP.NE.AND P0, PT, R39, RZ, PT ;  /* 0x000000ff2700720c */ /* 0x000ff60003f05270 */
[----:B------:R-:W-:Y:S05]  /*7c00*/  @P1 IMAD R2, R38, 0x1000, R81 ;  /* 0x0000100026021824 */ /* 0x000fea00078e0251 */
[----:B------:R-:W-:Y:S05]  /*7c10*/  @P1 IADD3 R0, PT, PT, R2, UR44, RZ ;  /* 0x0000002c02001c10 */ /* 0x000fea000fffe0ff */
[----:B------:R-:W-:Y:S01]  /*7c20*/  @P1 IMAD.IADD R0, R85, 0x1, R0 ;  /* 0x0000000155001824 */ /* 0x000fe200078e0200 */
[----:B------:R-:W-:Y:S06]  /*7c30*/  @P0 BRA `(.L_x_140) ;  /* 0x00000000000c0947 */ /* 0x000fec0003800000 */
[----:B------:R-:W-:Y:S04]  /*7c40*/  SHF.L.U32 R4, R75, 0x1f, RZ ;  /* 0x0000001f4b047819 */ /* 0x000fe800000006ff */
[----:B------:R-:W2:Y:S02]  /*7c50*/  SYNCS.PHASECHK.TRANS64.TRYWAIT P0, [R87+URZ+0xd0], R4 ;  /* 0x0000d004570075a7 */ /* 0x000ea400080011ff */
[----:B--2---:R-:W-:Y:S05]  /*7c60*/  @!P0 BRA `(.L_x_141) ;  /* 0x0000002000d08947 */ /* 0x004fea0003800000 */
.L_x_140:
[----:B------:R-:W-:Y:S05]  /*7c70*/  BSYNC B0 ;  /* 0x0000000000007941 */ /* 0x000fea0003800000 */
.L_x_139:
[----:B------:R-:W-:Y:S02]  /*7c80*/  ISETP.NE.AND P0, PT, R84, RZ, PT ;  /* 0x000000ff5400720c */ /* 0x000fe40003f05270 */
[----:B------:R-:W-:Y:S11]  /*7c90*/  IADD3 R38, PT, PT, R38, 0x1, RZ ;  /* 0x0000000126267810 */ /* 0x000ff60007ffe0ff */
[----:B------:R3:W4:Y:S04]  /*7ca0*/  @P0 LDS.128 R40, [R2+UR44+0x200] ;  /* 0x0002002c02280984 */ /* 0x0007280008000c00 */
[----:B------:R3:W1:Y:S02]  /*7cb0*/  @P0 LDS.128 R48, [R0+0x200] ;  /* 0x0002000000300984 */ /* 0x0006640000000c00 */
.L_x_138:
[----:B------:R-:W-:Y:S05]  /*7cc0*/  BSYNC B1 ;  /* 0x0000000000017941 */ /* 0x000fea0003800000 */
.L_x_137:
[----:B------:R-:W-:Y:S05]  /*7cd0*/  VIADD R3, R34, 0x20 ;  /* 0x0000002022037836 */ /* 0x000fea0000000000 */
[----:B------:R-:W-:Y:S04]  /*7ce0*/  SHF.R.U32.HI R3, RZ, 0x15, R3 ;  /* 0x00000015ff037819 */ /* 0x000fe80000011603 */
[----:B------:R-:W-:Y:S11]  /*7cf0*/  LOP3.LUT P0, RZ, R3, 0x3, R70, 0x48, !PT ;  /* 0x0000000303ff7812 */ /* 0x000ff60007804846 */
[----:B------:R-:W-:Y:S02]  /*7d00*/  @!UPT UIADD3 URZ, UPT, UPT, URZ, URZ, URZ ;  /* 0x000000fffffff290 */ /* 0x000fe4000fffe0ff */
[----:B------:R-:W-:Y:S05]  /*7d10*/  @!P0 BRA `(.L_x_142) ;  /* 0x0000000000408947 */ /* 0x000fea0003800000 */
[----:B------:R-:W5:Y:S01]  /*7d20*/  LDCU.64 UR8, c[0x4][0x70] ;  /* 0x01000e00ff0877ac */ /* 0x000f620008000a00 */
[----:B------:R-:W-:Y:S01]  /*7d30*/  MOV R3, 0x0 ;  /* 0x0000000000037802 */ /* 0x000fe20000000f00 */
[----:B------:R-:W-:Y:S02]  /*7d40*/  HFMA2 R12, -RZ, RZ, 0, 5.9604644775390625e-08 ;  /* 0x00000001ff0c7431 */ /* 0x000fe400000001ff */
[----:B------:R-:W-:Y:S02]  /*7d50*/  IMAD.MOV.U32 R8, RZ, RZ, 0x192 ;  /* 0x00000192ff087424 */ /* 0x000fe400078e00ff */
[----:B------:R-:W-:Y:S01]  /*7d60*/  IMAD.MOV.U32 R13, RZ, RZ, RZ ;  /* 0x000000ffff0d7224 */ /* 0x000fe200078e00ff */
[----:B------:R-:W4:Y:S01]  /*7d70*/  LDCU.64 UR6, c[0x4][0x78] ;  /* 0x01000f00ff0677ac */ /* 0x000f220008000a00 */
[----:B---3--:R-:W3:Y:S01]  /*7d80*/  LDC.64 R2, c[0x4][R3] ;  /* 0x0100000003027b82 */ /* 0x008ee20000000a00 */
[----:B------:R-:W1:Y:S01]  /*7d90*/  LDCU.64 UR4, c[0x4][0x10] ;  /* 0x01000200ff0477ac */ /* 0x000e620008000a00 */
[----:B-----5:R-:W-:Y:S01]  /*7da0*/  MOV R5, UR9 ;  /* 0x0000000900057c02 */ /* 0x020fe20008000f00 */
[----:B--2---:R-:W-:Y:S01]  /*7db0*/  IMAD.U32 R4, RZ, RZ, UR8 ;  /* 0x00000008ff047e24 */ /* 0x004fe2000f8e00ff */
[----:B----4-:R-:W-:Y:S01]  /*7dc0*/  MOV R7, UR7 ;  /* 0x0000000700077c02 */ /* 0x010fe20008000f00 */
[----:B------:R-:W-:Y:S01]  /*7dd0*/  IMAD.U32 R6, RZ, RZ, UR6 ;  /* 0x00000006ff067e24 */ /* 0x000fe2000f8e00ff */
[----:B-1----:R-:W-:Y:S01]  /*7de0*/  MOV R11, UR5 ;  /* 0x00000005000b7c02 */ /* 0x002fe20008000f00 */
[----:B------:R-:W-:Y:S02]  /*7df0*/  IMAD.U32 R10, RZ, RZ, UR4 ;  /* 0x00000004ff0a7e24 */ /* 0x000fe4000f8e00ff */
[----:B------:R-:W-:Y:S07]  /*7e00*/  LEPC R20, `(.L_x_142) ;  /* 0x000000001014794e */ /* 0x000fee0000000000 */
[----:B---3--:R-:W-:Y:S05]  /*7e10*/  CALL.ABS.NOINC R2 ;  /* 0x0000000002007343 */ /* 0x008fea0003c00000 */
.L_x_142:
        /* <DEDUP_REMOVED lines=8> */
[----:B--2---:R-:W-:Y:S01]  /*7ea0*/  MOV R87, UR37 ;  /* 0x0000002500577c02 */ /* 0x004fe20008000f00 */
[----:B-1----:R-:W-:Y:S01]  /*7eb0*/  HADD2.F32 R37, -RZ, R48.H0_H0 ;  /* 0x20000030ff257230 */ /* 0x002fe20000004100 */
[----:B------:R-:W-:Y:S01]  /*7ec0*/  @P6 LEA R86, R86, UR44, 0x3 ;  /* 0x0000002c56566c11 */ /* 0x000fe2000f8e18ff */
[----:B------:R-:W-:Y:S01]  /*7ed0*/  BSSY.RECONVERGENT B0, `(.L_x_143) ;  /* 0x0000052000007945 */ /* 0x000fe20003800200 */
[----:B------:R-:W-:Y:S02]  /*7ee0*/  LEA R92, R38, UR44, 0x3 ;  /* 0x0000002c265c7c11 */ /* 0x000fe4000f8e18ff */
[----:B------:R-:W-:Y:S01]  /*7ef0*/  @P6 IADD3 R86, PT, PT, R86, 0xf0, RZ ;  /* 0x000000f056566810 */ /* 0x000fe20007ffe0ff */
[----:B------:R-:W3:Y:S03]  /*7f00*/  LDTM.x16 R4, tmem[UR4+0x20] ;  /* 0x00002004000479ee */ /* 0x000ee60008240000 */
[----:B------:R-:W-:Y:S02]  /*7f10*/  @P6 PRMT R86, R87, 0x654, R86 ;  /* 0x0000065457566816 */ /* 0x000fe40000000056 */
[----:B------:R-:W-:Y:S01]  /*7f20*/  @P6 SHF.L.U32 R87, R75, 0x1f, RZ ;  /* 0x0000001f4b576819 */ /* 0x000fe200000006ff */
[C---:B---3--:R-:W-:Y:S01]  /*7f30*/  FMUL R0, R32.reuse, R4 ;  /* 0x0000000420007220 */ /* 0x048fe20000400000 */
        /* <DEDUP_REMOVED lines=75> */
.L_x_144:
[----:B------:R-:W-:Y:S05]  /*83f0*/  BSYNC.RECONVERGENT B0 ;  /* 0x0000000000007941 */ /* 0x000fea0003800200 */
.L_x_143:
        /* <DEDUP_REMOVED lines=19> */
.L_x_148:
[----:B------:R-:W-:Y:S05]  /*8530*/  BSYNC B0 ;  /* 0x0000000000007941 */ /* 0x000fea0003800000 */
.L_x_147:
[----:B------:R-:W-:Y:S11]  /*8540*/  ISETP.NE.AND P0, PT, R84, RZ, PT ;  /* 0x000000ff5400720c */ /* 0x000ff60003f05270 */
[----:B------:R-:W-:Y:S02]  /*8550*/  @!UPT UIADD3 URZ, UPT, UPT, URZ, URZ, URZ ;  /* 0x000000fffffff290 */ /* 0x000fe4000fffe0ff */
[----:B------:R3:W4:Y:S04]  /*8560*/  @P0 LDS.128 R40, [R38+UR44+0x200] ;  /* 0x0002002c26280984 */ /* 0x0007280008000c00 */
[----:B------:R3:W1:Y:S02]  /*8570*/  @P0 LDS.128 R48, [R85+0x200] ;  /* 0x0002000055300984 */ /* 0x0006640000000c00 */
.L_x_146:
[----:B------:R-:W-:Y:S05]  /*8580*/  BSYNC B1 ;  /* 0x0000000000017941 */ /* 0x000fea0003800000 */
.L_x_145:
        /* <DEDUP_REMOVED lines=11> */
[----:B------:R-:W1:Y:S01]  /*8640*/  LDC.64 R2, c[0x4][R3] ;  /* 0x0100000003027b82 */ /* 0x000e620000000a00 */
[----:B------:R-:W3:Y:S01]  /*8650*/  LDCU.64 UR4, c[0x4][0x10] ;  /* 0x01000200ff0477ac */ /* 0x000ee20008000a00 */
[----:B--2---:R-:W-:Y:S01]  /*8660*/  MOV R5, UR9 ;  /* 0x0000000900057c02 */ /* 0x004fe20008000f00 */
[----:B------:R-:W-:Y:S01]  /*8670*/  IMAD.U32 R4, RZ, RZ, UR8 ;  /* 0x00000008ff047e24 */ /* 0x000fe2000f8e00ff */
[----:B-----5:R-:W-:Y:S01]  /*8680*/  MOV R7, UR7 ;  /* 0x0000000700077c02 */ /* 0x020fe20008000f00 */
[----:B------:R-:W-:Y:S01]  /*8690*/  IMAD.U32 R6, RZ, RZ, UR6 ;  /* 0x00000006ff067e24 */ /* 0x000fe2000f8e00ff */
[----:B---3--:R-:W-:Y:S01]  /*86a0*/  MOV R11, UR5 ;  /* 0x00000005000b7c02 */ /* 0x008fe20008000f00 */
[----:B------:R-:W-:Y:S02]  /*86b0*/  IMAD.U32 R10, RZ, RZ, UR4 ;  /* 0x00000004ff0a7e24 */ /* 0x000fe4000f8e00ff */
[----:B------:R-:W-:Y:S07]  /*86c0*/  LEPC R20, `(.L_x_150) ;  /* 0x000000001014794e */ /* 0x000fee0000000000 */
[----:B-1--4-:R-:W-:Y:S05]  /*86d0*/  CALL.ABS.NOINC R2 ;  /* 0x0000000002007343 */ /* 0x012fea0003c00000 */
.L_x_150:
[----:B------:R-:W-:Y:S01]  /*86e0*/  ISETP.NE.AND P0, PT, R76, RZ, PT ;  /* 0x000000ff4c00720c */ /* 0x000fe20003f05270 */
[----:B------:R-:W-:Y:S05]  /*86f0*/  WARPSYNC.ALL ;  /* 0x0000000000007948 */ /* 0x000fea0003800000 */
[----:B------:R-:W-:Y:S01]  /*8700*/  R2UR UR4, R34 ;  /* 0x00000000220472ca */ /* 0x000fe200000e0000 */
[--C-:B----4-:R-:W-:Y:S01]  /*8710*/  HADD2.F32 R20, -RZ, R40.reuse.H0_H0 ;  /* 0x20000028ff147230 */ /* 0x110fe20000004100 */
[----:B------:R-:W-:Y:S01]  /*8720*/  IADD3 R78, PT, PT, R78, 0x160, RZ ;  /* 0x000001604e4e7810 */ /* 0x000fe20007ffe0ff */
[----:B------:R-:W-:Y:S01]  /*8730*/  HADD2.F32 R36, -RZ, R40.H1_H1 ;  /* 0x30000028ff247230 */ /* 0x000fe20000004100 */
[----:B------:R-:W-:Y:S01]  /*8740*/  BSSY.RECONVERGENT B0, `(.L_x_151) ;  /* 0x0000053000007945 */ /* 0x000fe20003800200 */
[--C-:B------:R-:W-:Y:S01]  /*8750*/  HADD2.F32 R21, -RZ, R41.reuse.H0_H0 ;  /* 0x20000029ff157230 */ /* 0x100fe20000004100 */
[----:B------:R-:W-:Y:S01]  /*8760*/  LOP3.LUT R78, R78, 0xfefffff8, RZ, 0xc0, !PT ;  /* 0xfefffff84e4e7812 */ /* 0x000fe200078ec0ff */
[----:B---3--:R-:W-:Y:S02]  /*8770*/  HADD2.F32 R38, -RZ, R41.H1_H1 ;  /* 0x30000029ff267230 */ /* 0x008fe40000004100 */
[--C-:B------:R-:W-:Y:S02]  /*8780*/  HADD2.F32 R37, -RZ, R42.reuse.H0_H0 ;  /* 0x2000002aff257230 */ /* 0x100fe40000004100 */
[----:B------:R-:W-:Y:S02]  /*8790*/  HADD2.F32 R40, -RZ, R42.H1_H1 ;  /* 0x3000002aff287230 */ /* 0x000fe40000004100 */
[----:B------:R-:W2:Y:S01]  /*87a0*/  LDTM.x16 R4, tmem[UR4+0x30] ;  /* 0x00003004000479ee */ /* 0x000ea20008240000 */
[----:B------:R-:W-:Y:S01]  /*87b0*/  NOP ;  /* 0x0000000000007918 */ /* 0x000fe20000000000 */
[----:B--2---:R2:W-:Y:S01]  /*87c0*/  SYNCS.ARRIVE.TRANS64.RED.A1T0 RZ, [R78+URZ], RZ ;  /* 0x000000ff4eff79a7 */ /* 0x0045e200081004ff */
[--C-:B------:R-:W-:Y:S02]  /*87d0*/  HADD2.F32 R39, -RZ, R43.reuse.H0_H0 ;  /* 0x2000002bff277230 */ /* 0x100fe40000004100 */
[----:B------:R-:W-:Y:S02]  /*87e0*/  HADD2.F32 R42, -RZ, R43.H1_H1 ;  /* 0x3000002bff2a7230 */ /* 0x000fe40000004100 */
[--C-:B-1----:R-:W-:Y:S02]  /*87f0*/  HADD2.F32 R41, -RZ, R48.reuse.H0_H0 ;  /* 0x20000030ff297230 */ /* 0x102fe40000004100 */
[----:B------:R-:W-:Y:S02]  /*8800*/  HADD2.F32 R43, -RZ, R48.H1_H1 ;  /* 0x30000030ff2b7230 */ /* 0x000fe40000004100 */
[--C-:B------:R-:W-:Y:S02]  /*8810*/  HADD2.F32 R44, -RZ, R49.reuse.H0_H0 ;  /* 0x20000031ff2c7230 */ /* 0x100fe40000004100 */
[----:B------:R-:W-:Y:S02]  /*8820*/  HADD2.F32 R46, -RZ, R49.H1_H1 ;  /* 0x30000031ff2e7230 */ /* 0x000fe40000004100 */
[--C-:B------:R-:W-:Y:S02]  /*8830*/  HADD2.F32 R45, -RZ, R50.reuse.H0_H0 ;  /* 0x20000032ff2d7230 */ /* 0x100fe40000004100 */
[----:B------:R-:W-:Y:S02]  /*8840*/  HADD2.F32 R48, -RZ, R50.H1_H1 ;  /* 0x30000032ff307230 */ /* 0x000fe40000004100 */
[--C-:B------:R-:W-:Y:S02]  /*8850*/  HADD2.F32 R47, -RZ, R51.reuse.H0_H0 ;  /* 0x20000033ff2f7230 */ /* 0x100fe40000004100 */
[----:B------:R-:W-:Y:S02]  /*8860*/  HADD2.F32 R50, -RZ, R51.H1_H1 ;  /* 0x30000033ff327230 */ /* 0x000fe40000004100 */
[C---:B------:R-:W-:Y:S01]  /*8870*/  FMUL R4, R32.reuse, R4 ;  /* 0x0000000420047220 */ /* 0x040fe20000400000 */
[C---:B------:R-:W-:Y:S01]  /*8880*/  FMUL R5, R32.reuse, R5 ;  /* 0x0000000520057220 */ /* 0x040fe20000400000 */
[C---:B------:R-:W-:Y:S01]  /*8890*/  FMUL R6, R32.reuse, R6 ;  /* 0x0000000620067220 */ /* 0x040fe20000400000 */
[C---:B------:R-:W-:Y:S01]  /*88a0*/  FMUL R7, R32.reuse, R7 ;  /* 0x0000000720077220 */ /* 0x040fe20000400000 */
[C---:B------:R-:W-:Y:S01]  /*88b0*/  FFMA R4, R35.reuse, R20, R4 ;  /* 0x0000001423047223 */ /* 0x040fe20000000004 */
        /* <DEDUP_REMOVED lines=21> */
[----:B------:R-:W-:Y:S01]  /*8a10*/  FFMA R15, R35, R46, R15 ;  /* 0x0000002e230f7223 */ /* 0x000fe2000000000f */
        /* <DEDUP_REMOVED lines=20> */
[----:B-1----:R-:W1:Y:S02]  /*8b60*/  FENCE.VIEW.ASYNC.S ;  /* 0x00000000000073c6 */ /* 0x002e640000000000 */
[----:B-1----:R-:W-:Y:S06]  /*8b70*/  BAR.SYNC.DEFER_BLOCKING 0x1, 0x80 ;  /* 0x0042000000007b1d */ /* 0x002fec0000010000 */
        /* <DEDUP_REMOVED lines=14> */
[----:B-1----:R-:W-:Y:S04]  /*8c60*/  DEPBAR.LE SB0, 0x1 ;  /* 0x000080400000791a */ /* 0x002fe80000000000 */
.L_x_152:
[----:B------:R-:W-:Y:S05]  /*8c70*/  BSYNC.RECONVERGENT B0 ;  /* 0x0000000000007941 */ /* 0x000fea0003800200 */
.L_x_151:
[----:B------:R-:W-:Y:S01]  /*8c80*/  BAR.SYNC.DEFER_BLOCKING 0x1, 0x80 ;  /* 0x0042000000007b1d */ /* 0x000fe20000010000 */
[----:B------:R-:W-:Y:S01]  /*8c90*/  UISETP.NE.AND UP0, UPT, UR45, -0x4, UPT ;  /* 0xfffffffc2d00788c */ /* 0x000fe2000bf05270 */
[----:B------:R-:W-:Y:S08]  /*8ca0*/  IADD3 R0, PT, PT, R30, 0x1, RZ ;  /* 0x000000011e007810 */ /* 0x000ff00007ffe0ff */
[----:B------:R-:W-:Y:S05]  /*8cb0*/  BRA.U !UP0, `(.L_x_153) ;  /* 0x0000000108287547 */ /* 0x000fea000b800000 */
[----:B------:R-:W-:Y:S01]  /*8cc0*/  ISETP.NE.AND P0, PT, R82, RZ, PT ;  /* 0x000000ff5200720c */ /* 0x000fe20003f05270 */
[----:B------:R-:W-:Y:S01]  /*8cd0*/  IMAD.U32 R3, RZ, RZ, UR48 ;  /* 0x00000030ff037e24 */ /* 0x000fe2000f8e00ff */
[----:B------:R-:W-:Y:S01]  /*8ce0*/  UIADD3 UR48, UPT, UPT, UR48, 0x1, URZ ;  /* 0x0000000130307890 */ /* 0x000fe2000fffe0ff */
[----:B------:R-:W-:Y:S03]  /*8cf0*/  IMAD.U32 R2, RZ, RZ, UR37 ;  /* 0x00000025ff027e24 */ /* 0x000fe6000f8e00ff */
[----:B------:R-:W-:Y:S04]  /*8d00*/  UISETP.NE.AND UP0, UPT, UR48, 0x4, UPT ;  /* 0x000000043000788c */ /* 0x000fe8000bf05270 */
[----:B------:R-:W-:Y:S03]  /*8d10*/  USEL UR48, UR48, URZ, UP0 ;  /* 0x000000ff30307287 */ /* 0x000fe60008000000 */
[----:B------:R-:W-:Y:S05]  /*8d20*/  @P0 LEA R3, R3, UR44, 0x3 ;  /* 0x0000002c03030c11 */ /* 0x000fea000f8e18ff */
[----:B------:R-:W-:Y:S05]  /*8d30*/  @P0 VIADD R3, R3, 0xf0 ;  /* 0x000000f003030836 */ /* 0x000fea0000000000 */
[----:B------:R-:W-:Y:S04]  /*8d40*/  @P0 PRMT R2, R2, 0x654, R3 ;  /* 0x0000065402020816 */ /* 0x000fe80000000003 */
[----:B------:R1:W-:Y:S03]  /*8d50*/  @P0 SYNCS.ARRIVE.TRANS64.RED.A1T0 RZ, [R2+URZ], RZ ;  /* 0x000000ff02ff09a7 */ /* 0x0003e600081004ff */
.L_x_153:
[----:B------:R-:W-:Y:S01]  /*8d60*/  ISETP.NE.AND P2, PT, R77, RZ, PT ;  /* 0x000000ff4d00720c */ /* 0x000fe20003f45270 */
[----:B------:R-:W-:Y:S01]  /*8d70*/  UIADD3 UR45, UPT, UPT, UR45, 0x4, URZ ;  /* 0x000000042d2d7890 */ /* 0x000fe2000fffe0ff */
[----:B------:R-:W-:Y:S01]  /*8d80*/  ISETP.NE.AND P0, PT, R80, 0x2, PT ;  /* 0x000000025000780c */ /* 0x000fe20003f05270 */
[----:B------:R-:W-:Y:S01]  /*8d90*/  IMAD.IADD R20, R29, 0x1, R62 ;  /* 0x000000011d147824 */ /* 0x000fe200078e023e */
[----:B------:R-:W-:Y:S01]  /*8da0*/  ISETP.NE.AND P1, PT, R0, 0x4, PT ;  /* 0x000000040000780c */ /* 0x000fe20003f25270 */
[----:B------:R-:W-:Y:S01]  /*8db0*/  IMAD.IADD R21, R31, 0x1, R64 ;  /* 0x000000011f157824 */ /* 0x000fe200078e0240 */
[----:B-1----:R-:W-:Y:S02]  /*8dc0*/  SEL R2, RZ, 0x1, P0 ;  /* 0x00000001ff027807 */ /* 0x002fe40000000000 */
[----:B------:R-:W-:Y:S02]  /*8dd0*/  SEL R3, RZ, 0x1, P1 ;  /* 0x00000001ff037807 */ /* 0x000fe40000800000 */
[----:B------:R-:W-:Y:S02]  /*8de0*/  LOP3.LUT R73, R73, R2, RZ, 0x3c, !PT ;  /* 0x0000000249497212 */ /* 0x000fe400078e3cff */
[----:B------:R-:W-:Y:S02]  /*8df0*/  LOP3.LUT R74, R74, R3, RZ, 0x3c, !PT ;  /* 0x000000034a4a7212 */ /* 0x000fe400078e3cff */
[----:B------:R-:W-:Y:S02]  /*8e00*/  @P2 R2UR UR36, R72 ;  /* 0x00000000482422ca */ /* 0x000fe400000e0000 */
[----:B------:R-:W-:Y:S02]  /*8e10*/  SEL R80, R80, RZ, P0 ;  /* 0x000000ff50507207 */ /* 0x000fe40000000000 */
[----:B------:R-:W-:Y:S01]  /*8e20*/  SEL R30, R0, RZ, P1 ;  /* 0x000000ff001e7207 */ /* 0x000fe20000800000 */
[----:B------:R-:W-:Y:S10]  /*8e30*/  @P2 BRA `(.L_x_154) ;  /* 0xffffffcc00e42947 */ /* 0x000ff4000383ffff */
[----:B------:R-:W1:Y:S01]  /*8e40*/  LDCU.64 UR6, c[0x0][0x888] ;  /* 0x00011100ff0677ac */ /* 0x000e620008000a00 */
[----:B------:R-:W3:Y:S01]  /*8e50*/  LDCU.64 UR4, c[0x0][0x890] ;  /* 0x00011200ff0477ac */ /* 0x000ee20008000a00 */
[----:B-1----:R-:W-:Y:S02]  /*8e60*/  ISETP.NE.U32.AND P2, PT, RZ, UR6, PT ;  /* 0x00000006ff007c0c */ /* 0x002fe4000bf45070 */
[----:B---3--:R-:W-:Y:S02]  /*8e70*/  ISETP.NE.U32.AND P1, PT, RZ, UR4, PT ;  /* 0x00000004ff007c0c */ /* 0x008fe4000bf25070 */
[----:B------:R-:W-:Y:S02]  /*8e80*/  ISETP.NE.AND.EX P2, PT, RZ, UR7, PT, P2 ;  /* 0x00000007ff007c0c */ /* 0x000fe4000bf45320 */
[----:B------:R-:W-:-:S13]  /*8e90*/  ISETP.NE.AND.EX P0, PT, RZ, UR5, PT, P1 ;  /* 0x00000005ff007c0c */ /* 0x000fda000bf05310 */
[----:B------:R-:W-:Y:S05]  /*8ea0*/  @P2 BRA P0, `(.L_x_155) ;  /* 0x00000000003c2947 */ /* 0x000fea0000000000 */
[----:B------:R-:W-:-:S13]  /*8eb0*/  ISETP.NE.AND.EX P1, PT, RZ, UR5, PT, P1 ;  /* 0x00000005ff007c0c */ /* 0x000fda000bf25310 */
[----:B------:R-:W-:Y:S05]  /*8ec0*/  @P1 BRA `(.L_x_156) ;  /* 0x00000000000c1947 */ /* 0x000fea0003800000 */
[----:B------:R-:W-:-:S13]  /*8ed0*/  FSETP.NEU.AND P0, PT, R35, RZ, PT ;  /* 0x000000ff2300720b */ /* 0x000fda0003f0d000 */
[----:B------:R-:W-:Y:S05]  /*8ee0*/  @!P0 EXIT ;  /* 0x000000000000894d */ /* 0x000fea0003800000 */
[----:B------:R-:W-:Y:S05]  /*8ef0*/  BRA `(.L_x_155) ;  /* 0x0000000000287947 */ /* 0x000fea0003800000 */
.L_x_156:
[----:B------:R-:W-:Y:S01]  /*8f00*/  ISETP.NE.AND P0, PT, R79, RZ, PT ;  /* 0x000000ff4f00720c */ /* 0x000fe20003f05270 */
[----:B------:R-:W-:-:S12]  /*8f10*/  BSSY.RECONVERGENT B0, `(.L_x_155) ;  /* 0x0000008000007945 */ /* 0x000fd80003800200 */
[----:B------:R-:W-:Y:S05]  /*8f20*/  @P0 BRA `(.L_x_157) ;  /* 0x0000000000100947 */ /* 0x000fea0003800000 */
[----:B------:R-:W-:-:S04]  /*8f30*/  ISETP.NE.U32.AND P0, PT, RZ, UR6, PT ;  /* 0x00000006ff007c0c */ /* 0x000fc8000bf05070 */
[----:B------:R-:W-:-:S13]  /*8f40*/  ISETP.NE.AND.EX P0, PT, RZ, UR7, PT, P0 ;  /* 0x00000007ff007c0c */ /* 0x000fda000bf05300 */
[----:B------:R-:W-:Y:S05]  /*8f50*/  @!P0 EXIT ;  /* 0x000000000000894d */ /* 0x000fea0003800000 */
[----:B------:R-:W-:Y:S05]  /*8f60*/  BRA `(.L_x_158) ;  /* 0x0000000000087947 */ /* 0x000fea0003800000 */
.L_x_157:
[----:B------:R-:W-:-:S13]  /*8f70*/  FSETP.NEU.AND P0, PT, R35, RZ, PT ;  /* 0x000000ff2300720b */ /* 0x000fda0003f0d000 */
[----:B------:R-:W-:Y:S05]  /*8f80*/  @!P0 EXIT ;  /* 0x000000000000894d */ /* 0x000fea0003800000 */
.L_x_158:
[----:B------:R-:W-:Y:S05]  /*8f90*/  BSYNC.RECONVERGENT B0 ;  /* 0x0000000000007941 */ /* 0x000fea0003800200 */
.L_x_155:
[----:B------:R-:W-:Y:S01]  /*8fa0*/  ULEA UR4, UR48, UR44, 0x3 ;  /* 0x0000002c30047291 */ /* 0x000fe2000f8e18ff */
[----:B------:R-:W-:-:S04]  /*8fb0*/  DEPBAR.LE SB0, 0x0 ;  /* 0x000080000000791a */ /* 0x000fc80000000000 */
[----:B------:R-:W-:-:S04]  /*8fc0*/  UIADD3 UR4, UPT, UPT, UR4, 0xf0, URZ ;  /* 0x000000f004047890 */ /* 0x000fc8000fffe0ff */
[----:B------:R-:W-:-:S09]  /*8fd0*/  UPRMT UR4, UR37, 0x654, UR4 ;  /* 0x0000065425047896 */ /* 0x000fd20008000004 */
[----:B------:R-:W-:Y:S01]  /*8fe0*/  SYNCS.ARRIVE.TRANS64.RED.A1T0 RZ, [UR4], RZ ;  /* 0x000000ffffff79a7 */ /* 0x000fe20008100404 */
[----:B------:R-:W-:Y:S05]  /*8ff0*/  EXIT ;  /* 0x000000000000794d */ /* 0x000fea0003800000 */
.L_x_25:
[----:B--2---:R2:W4:Y:S02]  /*9000*/  SYNCS.PHASECHK.TRANS64.TRYWAIT P0, [R3+URZ+0x190], R2 ;  /* 0x00019002030075a7 */ /* 0x00452400080011ff */
[----:B----4-:R-:W-:Y:S05]  /*9010*/  @!P0 NANOSLEEP.SYNCS 0x989680 ;  /* 0x009896800000895d */ /* 0x010fea0003900000 */
[----:B------:R-:W4:Y:S02]  /*9020*/  @!P0 SYNCS.PHASECHK.TRANS64 P0, [R3+URZ+0x190], R2 ;  /* 0x00019002030085a7 */ /* 0x000f2400080010ff */
[----:B----4-:R-:W-:Y:S05]  /*9030*/  @!P0 BRA `(.L_x_25) ;  /* 0xfffffffc00f08947 */ /* 0x010fea000383ffff */
[----:B------:R-:W-:Y:S05]  /*9040*/  BRA `(.L_x_159) ;  /* 0xffffff8800a87947 */ /* 0x000fea000383ffff */
.L_x_28:
[----:B-1----:R-:W-:-:S07]  /*9050*/  MOV R2, UR33 ;  /* 0x0000002100027c02 */ /* 0x002fce0008000f00 */
.L_x_160:
[----:B-1----:R1:W2:Y:S02]  /*9060*/  SYNCS.PHASECHK.TRANS64.TRYWAIT P0, [R2+URZ+0x68], R5 ;  /* 0x00006805020075a7 */ /* 0x0022a400080011ff */
[----:B--2---:R-:W-:Y:S05]  /*9070*/  @!P0 NANOSLEEP.SYNCS 0x989680 ;  /* 0x009896800000895d */ /* 0x004fea0003900000 */
[----:B------:R-:W2:Y:S02]  /*9080*/  @!P0 SYNCS.PHASECHK.TRANS64 P0, [R2+URZ+0x68], R5 ;  /* 0x00006805020085a7 */ /* 0x000ea400080010ff */
[----:B--2---:R-:W-:Y:S05]  /*9090*/  @!P0 BRA `(.L_x_160) ;  /* 0xfffffffc00f08947 */ /* 0x004fea000383ffff */
[----:B------:R-:W-:Y:S05]  /*90a0*/  BRA `(.L_x_27) ;  /* 0xffffff8c00107947 */ /* 0x000fea000383ffff */
.L_x_35:
[----:B-1----:R-:W-:-:S07]  /*90b0*/  MOV R2, UR17 ;  /* 0x0000001100027c02 */ /* 0x002fce0008000f00 */
.L_x_161:
[----:B-1----:R1:W2:Y:S02]  /*90c0*/  SYNCS.PHASECHK.TRANS64.TRYWAIT P0, [R2+URZ+0x68], R5 ;  /* 0x00006805020075a7 */ /* 0x0022a400080011ff */
[----:B--2---:R-:W-:Y:S05]  /*90d0*/  @!P0 NANOSLEEP.SYNCS 0x989680 ;  /* 0x009896800000895d */ /* 0x004fea0003900000 */
[----:B------:R-:W2:Y:S02]  /*90e0*/  @!P0 SYNCS.PHASECHK.TRANS64 P0, [R2+URZ+0x68], R5 ;  /* 0x00006805020085a7 */ /* 0x000ea400080010ff */
[----:B--2---:R-:W-:Y:S05]  /*90f0*/  @!P0 BRA `(.L_x_161) ;  /* 0xfffffffc00f08947 */ /* 0x004fea000383ffff */
[----:B------:R-:W-:Y:S05]  /*9100*/  BRA `(.L_x_34) ;  /* 0xffffff8c00d07947 */ /* 0x000fea000383ffff */
.L_x_40:
[----:B-1----:R1:W2:Y:S02]  /*9110*/  SYNCS.PHASECHK.TRANS64.TRYWAIT P0, [R2+URZ+0x120], R3 ;  /* 0x00012003020075a7 */ /* 0x0022a400080011ff */
[----:B--2---:R-:W-:Y:S05]  /*9120*/  @!P0 NANOSLEEP.SYNCS 0x989680 ;  /* 0x009896800000895d */ /* 0x004fea0003900000 */
[----:B------:R-:W2:Y:S02]  /*9130*/  @!P0 SYNCS.PHASECHK.TRANS64 P0, [R2+URZ+0x120], R3 ;  /* 0x00012003020085a7 */ /* 0x000ea400080010ff */
[----:B--2---:R-:W-:Y:S05]  /*9140*/  @!P0 BRA `(.L_x_40) ;  /* 0xfffffffc00f08947 */ /* 0x004fea000383ffff */
[----:B------:R-:W-:Y:S05]  /*9150*/  BRA `(.L_x_162) ;  /* 0xffffff9000787947 */ /* 0x000fea000383ffff */
.L_x_44:
[----:B---3--:R-:W-:-:S07]  /*9160*/  MOV R0, UR4 ;  /* 0x0000000400007c02 */ /* 0x008fce0008000f00 */
.L_x_163:
[----:B-1----:R1:W2:Y:S02]  /*9170*/  SYNCS.PHASECHK.TRANS64.TRYWAIT P0, [R0+URZ], R3 ;  /* 0x00000003000075a7 */ /* 0x0022a400080011ff */
[----:B--2---:R-:W-:Y:S05]  /*9180*/  @!P0 NANOSLEEP.SYNCS 0x989680 ;  /* 0x009896800000895d */ /* 0x004fea0003900000 */
[----:B------:R-:W2:Y:S02]  /*9190*/  @!P0 SYNCS.PHASECHK.TRANS64 P0, [R0+URZ], R3 ;  /* 0x00000003000085a7 */ /* 0x000ea400080010ff */
[----:B--2---:R-:W-:Y:S05]  /*91a0*/  @!P0 BRA `(.L_x_163) ;  /* 0xfffffffc00f08947 */ /* 0x004fea000383ffff */
[----:B------:R-:W-:Y:S05]  /*91b0*/  BRA `(.L_x_164) ;  /* 0xffffff9400e87947 */ /* 0x000fea000383ffff */
.L_x_45:
[----:B---3--:R-:W-:-:S07]  /*91c0*/  MOV R0, UR4 ;  /* 0x0000000400007c02 */ /* 0x008fce0008000f00 */
.L_x_165:
[----:B-1----:R1:W2:Y:S02]  /*91d0*/  SYNCS.PHASECHK.TRANS64.TRYWAIT P0, [R0+URZ], R3 ;  /* 0x00000003000075a7 */ /* 0x0022a400080011ff */
[----:B--2---:R-:W-:Y:S05]  /*91e0*/  @!P0 NANOSLEEP.SYNCS 0x989680 ;  /* 0x009896800000895d */ /* 0x004fea0003900000 */
[----:B------:R-:W2:Y:S02]  /*91f0*/  @!P0 SYNCS.PHASECHK.TRANS64 P0, [R0+URZ], R3 ;  /* 0x00000003000085a7 */ /* 0x000ea400080010ff */
[----:B--2---:R-:W-:Y:S05]  /*9200*/  @!P0 BRA `(.L_x_165) ;  /* 0xfffffffc00f08947 */ /* 0x004fea000383ffff */
[----:B------:R-:W-:Y:S05]  /*9210*/  BRA `(.L_x_166) ;  /* 0xffffff9400f47947 */ /* 0x000fea000383ffff */
.L_x_46:
[----:B---3--:R-:W-:-:S07]  /*9220*/  MOV R0, UR4 ;  /* 0x0000000400007c02 */ /* 0x008fce0008000f00 */
.L_x_167:
[----:B-1----:R1:W2:Y:S02]  /*9230*/  SYNCS.PHASECHK.TRANS64.TRYWAIT P0, [R0+URZ], R3 ;  /* 0x00000003000075a7 */ /* 0x0022a400080011ff */
[----:B--2---:R-:W-:Y:S05]  /*9240*/  @!P0 NANOSLEEP.SYNCS 0x989680 ;  /* 0x009896800000895d */ /* 0x004fea0003900000 */
[----:B------:R-:W2:Y:S02]  /*9250*/  @!P0 SYNCS.PHASECHK.TRANS64 P0, [R0+URZ], R3 ;  /* 0x00000003000085a7 */ /* 0x000ea400080010ff */
[----:B--2---:R-:W-:Y:S05]  /*9260*/  @!P0 BRA `(.L_x_167) ;  /* 0xfffffffc00f08947 */ /* 0x004fea000383ffff */
[----:B------:R-:W-:Y:S05]  /*9270*/  BRA `(.L_x_168) ;  /* 0xffffff9800007947 */ /* 0x000fea000383ffff */
.L_x_47:
[----:B---3--:R-:W-:-:S07]  /*9280*/  MOV R0, UR4 ;  /* 0x0000000400007c02 */ /* 0x008fce0008000f00 */
.L_x_169:
[----:B-1----:R1:W2:Y:S02]  /*9290*/  SYNCS.PHASECHK.TRANS64.TRYWAIT P0, [R0+URZ], R3 ;  /* 0x00000003000075a7 */ /* 0x0022a400080011ff */
[----:B--2---:R-:W-:Y:S05]  /*92a0*/  @!P0 NANOSLEEP.SYNCS 0x989680 ;  /* 0x009896800000895d */ /* 0x004fea0003900000 */
[----:B------:R-:W2:Y:S02]  /*92b0*/  @!P0 SYNCS.PHASECHK.TRANS64 P0, [R0+URZ], R3 ;  /* 0x00000003000085a7 */ /* 0x000ea400080010ff */
[----:B--2---:R-:W-:Y:S05]  /*92c0*/  @!P0 BRA `(.L_x_169) ;  /* 0xfffffffc00f08947 */ /* 0x004fea000383ffff */
[----:B------:R-:W-:Y:S05]  /*92d0*/  BRA `(.L_x_170) ;  /* 0xffffff98000c7947 */ /* 0x000fea000383ffff */
.L_x_48:
[----:B---3--:R-:W-:-:S07]  /*92e0*/  MOV R0, UR4 ;  /* 0x0000000400007c02 */ /* 0x008fce0008000f00 */
.L_x_171:
[----:B-1----:R1:W2:Y:S02]  /*92f0*/  SYNCS.PHASECHK.TRANS64.TRYWAIT P0, [R0+URZ], R3 ;  /* 0x00000003000075a7 */ /* 0x0022a400080011ff */
[----:B--2---:R-:W-:Y:S05]  /*9300*/  @!P0 NANOSLEEP.SYNCS 0x989680 ;  /* 0x009896800000895d */ /* 0x004fea0003900000 */
[----:B------:R-:W2:Y:S02]  /*9310*/  @!P0 SYNCS.PHASECHK.TRANS64 P0, [R0+URZ], R3 ;  /* 0x00000003000085a7 */ /* 0x000ea400080010ff */
[----:B--2---:R-:W-:Y:S05]  /*9320*/  @!P0 BRA `(.L_x_171) ;  /* 0xfffffffc00f08947 */ /* 0x004fea000383ffff */
[----:B------:R-:W-:Y:S05]  /*9330*/  BRA `(.L_x_172) ;  /* 0xffffff9800187947 */ /* 0x000fea000383ffff */
.L_x_49:
[----:B---3--:R-:W-:-:S07]  /*9340*/  MOV R0, UR4 ;  /* 0x0000000400007c02 */ /* 0x008fce0008000f00 */
.L_x_173:
[----:B-1----:R1:W2:Y:S02]  /*9350*/  SYNCS.PHASECHK.TRANS64.TRYWAIT P0, [R0+URZ], R3 ;  /* 0x00000003000075a7 */ /* 0x0022a400080011ff */
[----:B--2---:R-:W-:Y:S05]  /*9360*/  @!P0 NANOSLEEP.SYNCS 0x989680 ;  /* 0x009896800000895d */ /* 0x004fea0003900000 */
[----:B------:R-:W2:Y:S02]  /*9370*/  @!P0 SYNCS.PHASECHK.TRANS64 P0, [R0+URZ], R3 ;  /* 0x00000003000085a7 */ /* 0x000ea400080010ff */
[----:B--2---:R-:W-:Y:S05]  /*9380*/  @!P0 BRA `(.L_x_173) ;  /* 0xfffffffc00f08947 */ /* 0x004fea000383ffff */
[----:B------:R-:W-:Y:S05]  /*9390*/  BRA `(.L_x_174) ;  /* 0xffffff9800247947 */ /* 0x000fea000383ffff */
.L_x_50:
[----:B---3--:R-:W-:-:S07]  /*93a0*/  MOV R0, UR4 ;  /* 0x0000000400007c02 */ /* 0x008fce0008000f00 */
.L_x_175:
[----:B-1----:R1:W2:Y:S02]  /*93b0*/  SYNCS.PHASECHK.TRANS64.TRYWAIT P0, [R0+URZ], R3 ;  /* 0x00000003000075a7 */ /* 0x0022a400080011ff */
[----:B--2---:R-:W-:Y:S05]  /*93c0*/  @!P0 NANOSLEEP.SYNCS 0x989680 ;  /* 0x009896800000895d */ /* 0x004fea0003900000 */
[----:B------:R-:W2:Y:S02]  /*93d0*/  @!P0 SYNCS.PHASECHK.TRANS64 P0, [R0+URZ], R3 ;  /* 0x00000003000085a7 */ /* 0x000ea400080010ff */
[----:B--2---:R-:W-:Y:S05]  /*93e0*/  @!P0 BRA `(.L_x_175) ;  /* 0xfffffffc00f08947 */ /* 0x004fea000383ffff */
[----:B------:R-:W-:Y:S05]  /*93f0*/  BRA `(.L_x_176) ;  /* 0xffffff9800307947 */ /* 0x000fea000383ffff */
.L_x_51:
[----:B---3--:R-:W-:-:S07]  /*9400*/  MOV R0, UR4 ;  /* 0x0000000400007c02 */ /* 0x008fce0008000f00 */
.L_x_177:
[----:B-1----:R1:W2:Y:S02]  /*9410*/  SYNCS.PHASECHK.TRANS64.TRYWAIT P0, [R0+URZ], R3 ;  /* 0x00000003000075a7 */ /* 0x0022a400080011ff */
[----:B--2---:R-:W-:Y:S05]  /*9420*/  @!P0 NANOSLEEP.SYNCS 0x989680 ;  /* 0x009896800000895d */ /* 0x004fea0003900000 */
[----:B------:R-:W2:Y:S02]  /*9430*/  @!P0 SYNCS.PHASECHK.TRANS64 P0, [R0+URZ], R3 ;  /* 0x00000003000085a7 */ /* 0x000ea400080010ff */
[----:B--2---:R-:W-:Y:S05]  /*9440*/  @!P0 BRA `(.L_x_177) ;  /* 0xfffffffc00f08947 */ /* 0x004fea000383ffff */
[----:B------:R-:W-:Y:S05]  /*9450*/  BRA `(.L_x_178) ;  /* 0xffffff98003c7947 */ /* 0x000fea000383ffff */
.L_x_52:
[----:B---3--:R-:W-:-:S07]  /*9460*/  MOV R0, UR4 ;  /* 0x0000000400007c02 */ /* 0x008fce0008000f00 */
.L_x_179:
[----:B-1----:R1:W2:Y:S02]  /*9470*/  SYNCS.PHASECHK.TRANS64.TRYWAIT P0, [R0+URZ], R3 ;  /* 0x00000003000075a7 */ /* 0x0022a400080011ff */
[----:B--2---:R-:W-:Y:S05]  /*9480*/  @!P0 NANOSLEEP.SYNCS 0x989680 ;  /* 0x009896800000895d */ /* 0x004fea0003900000 */
[----:B------:R-:W2:Y:S02]  /*9490*/  @!P0 SYNCS.PHASECHK.TRANS64 P0, [R0+URZ], R3 ;  /* 0x00000003000085a7 */ /* 0x000ea400080010ff */
[----:B--2---:R-:W-:Y:S05]  /*94a0*/  @!P0 BRA `(.L_x_179) ;  /* 0xfffffffc00f08947 */ /* 0x004fea000383ffff */
[----:B------:R-:W-:Y:S05]  /*94b0*/  BRA `(.L_x_180) ;  /* 0xffffff9800487947 */ /* 0x000fea000383ffff */
.L_x_53:
[----:B---3--:R-:W-:-:S07]  /*94c0*/  MOV R0, UR4 ;  /* 0x0000000400007c02 */ /* 0x008fce0008000f00 */
.L_x_181:
[----:B-1----:R1:W2:Y:S02]  /*94d0*/  SYNCS.PHASECHK.TRANS64.TRYWAIT P0, [R0+URZ], R3 ;  /* 0x00000003000075a7 */ /* 0x0022a400080011ff */
[----:B--2---:R-:W-:Y:S05]  /*94e0*/  @!P0 NANOSLEEP.SYNCS 0x989680 ;  /* 0x009896800000895d */ /* 0x004fea0003900000 */
[----:B------:R-:W2:Y:S02]  /*94f0*/  @!P0 SYNCS.PHASECHK.TRANS64 P0, [R0+URZ], R3 ;  /* 0x00000003000085a7 */ /* 0x000ea400080010ff */
[----:B--2---:R-:W-:Y:S05]  /*9500*/  @!P0 BRA `(.L_x_181) ;  /* 0xfffffffc00f08947 */ /* 0x004fea000383ffff */
[----:B------:R-:W-:Y:S05]  /*9510*/  BRA `(.L_x_182) ;  /* 0xffffff9800547947 */ /* 0x000fea000383ffff */
.L_x_54:
[----:B---3--:R-:W-:-:S07]  /*9520*/  MOV R0, UR4 ;  /* 0x0000000400007c02 */ /* 0x008fce0008000f00 */
.L_x_183:
[----:B-1----:R1:W2:Y:S02]  /*9530*/  SYNCS.PHASECHK.TRANS64.TRYWAIT P0, [R0+URZ], R3 ;  /* 0x00000003000075a7 */ /* 0x0022a400080011ff */
[----:B--2---:R-:W-:Y:S05]  /*9540*/  @!P0 NANOSLEEP.SYNCS 0x989680 ;  /* 0x009896800000895d */ /* 0x004fea0003900000 */
[----:B------:R-:W2:Y:S02]  /*9550*/  @!P0 SYNCS.PHASECHK.TRANS64 P0, [R0+URZ], R3 ;  /* 0x00000003000085a7 */ /* 0x000ea400080010ff */
[----:B--2---:R-:W-:Y:S05]  /*9560*/  @!P0 BRA `(.L_x_183) ;  /* 0xfffffffc00f08947 */ /* 0x004fea000383ffff */
[----:B------:R-:W-:Y:S05]  /*9570*/  BRA `(.L_x_184) ;  /* 0xffffff9800607947 */ /* 0x000fea000383ffff */
.L_x_55:
[----:B---3--:R-:W-:-:S07]  /*9580*/  MOV R0, UR4 ;  /* 0x0000000400007c02 */ /* 0x008fce0008000f00 */
.L_x_185:
[----:B-1----:R1:W2:Y:S02]  /*9590*/  SYNCS.PHASECHK.TRANS64.TRYWAIT P0, [R0+URZ], R3 ;  /* 0x00000003000075a7 */ /* 0x0022a400080011ff */
[----:B--2---:R-:W-:Y:S05]  /*95a0*/  @!P0 NANOSLEEP.SYNCS 0x989680 ;  /* 0x009896800000895d */ /* 0x004fea0003900000 */
[----:B------:R-:W2:Y:S02]  /*95b0*/  @!P0 SYNCS.PHASECHK.TRANS64 P0, [R0+URZ], R3 ;  /* 0x00000003000085a7 */ /* 0x000ea400080010ff */
[----:B--2---:R-:W-:Y:S05]  /*95c0*/  @!P0 BRA `(.L_x_185) ;  /* 0xfffffffc00f08947 */ /* 0x004fea000383ffff */
[----:B------:R-:W-:Y:S05]  /*95d0*/  BRA `(.L_x_186) ;  /* 0xffffff98006c7947 */ /* 0x000fea000383ffff */
.L_x_58:
[----:B-1----:R1:W2:Y:S02]  /*95e0*/  SYNCS.PHASECHK.TRANS64.TRYWAIT P0, [R0+URZ+0x180], R5 ;  /* 0x00018005000075a7 */ /* 0x0022a400080011ff */
[----:B--2---:R-:W-:Y:S05]  /*95f0*/  @!P0 NANOSLEEP.SYNCS 0x989680 ;  /* 0x009896800000895d */ /* 0x004fea0003900000 */
[----:B------:R-:W2:Y:S02]  /*9600*/  @!P0 SYNCS.PHASECHK.TRANS64 P0, [R0+URZ+0x180], R5 ;  /* 0x00018005000085a7 */ /* 0x000ea400080010ff */
[----:B--2---:R-:W-:Y:S05]  /*9610*/  @!P0 BRA `(.L_x_58) ;  /* 0xfffffffc00f08947 */ /* 0x004fea000383ffff */
[----:B------:R-:W-:Y:S05]  /*9620*/  BRA `(.L_x_187) ;  /* 0xffffff9800cc7947 */ /* 0x000fea000383ffff */
.L_x_59:
[----:B------:R-:W-:-:S07]  /*9630*/  MOV R0, UR5 ;  /* 0x0000000500007c02 */ /* 0x000fce0008000f00 */
.L_x_188:
[----:B-1----:R1:W2:Y:S02]  /*9640*/  SYNCS.PHASECHK.TRANS64.TRYWAIT P0, [R0+URZ+0x130], R7 ;  /* 0x00013007000075a7 */ /* 0x0022a400080011ff */
[----:B--2---:R-:W-:Y:S05]  /*9650*/  @!P0 NANOSLEEP.SYNCS 0x989680 ;  /* 0x009896800000895d */ /* 0x004fea0003900000 */
[----:B------:R-:W2:Y:S02]  /*9660*/  @!P0 SYNCS.PHASECHK.TRANS64 P0, [R0+URZ+0x130], R7 ;  /* 0x00013007000085a7 */ /* 0x000ea400080010ff */
[----:B--2---:R-:W-:Y:S05]  /*9670*/  @!P0 BRA `(.L_x_188) ;  /* 0xfffffffc00f08947 */ /* 0x004fea000383ffff */
[----:B------:R-:W-:Y:S05]  /*9680*/  BRA `(.L_x_189) ;  /* 0xffffff9800dc7947 */ /* 0x000fea000383ffff */
.L_x_60:
[----:B-1----:R1:W2:Y:S02]  /*9690*/  SYNCS.PHASECHK.TRANS64.TRYWAIT P1, [R0+URZ+0x120], R5 ;  /* 0x00012005000075a7 */ /* 0x0022a400080211ff */
[----:B--2---:R-:W-:Y:S05]  /*96a0*/  @!P1 NANOSLEEP.SYNCS 0x989680 ;  /* 0x009896800000995d */ /* 0x004fea0003900000 */
[----:B------:R-:W2:Y:S02]  /*96b0*/  @!P1 SYNCS.PHASECHK.TRANS64 P1, [R0+URZ+0x120], R5 ;  /* 0x00012005000095a7 */ /* 0x000ea400080210ff */
[----:B--2---:R-:W-:Y:S05]  /*96c0*/  @!P1 BRA `(.L_x_60) ;  /* 0xfffffffc00f09947 */ /* 0x004fea000383ffff */
[----:B------:R-:W-:Y:S05]  /*96d0*/  BRA `(.L_x_190) ;  /* 0xffffff9c000c7947 */ /* 0x000fea000383ffff */
.L_x_63:
[----:B------:R-:W-:-:S07]  /*96e0*/  MOV R0, UR5 ;  /* 0x0000000500007c02 */ /* 0x000fce0008000f00 */
.L_x_191:
[----:B-1----:R1:W2:Y:S02]  /*96f0*/  SYNCS.PHASECHK.TRANS64.TRYWAIT P0, [R0+URZ+0x130], R3 ;  /* 0x00013003000075a7 */ /* 0x0022a400080011ff */
[----:B--2---:R-:W-:Y:S05]  /*9700*/  @!P0 NANOSLEEP.SYNCS 0x989680 ;  /* 0x009896800000895d */ /* 0x004fea0003900000 */
[----:B------:R-:W2:Y:S02]  /*9710*/  @!P0 SYNCS.PHASECHK.TRANS64 P0, [R0+URZ+0x130], R3 ;  /* 0x00013003000085a7 */ /* 0x000ea400080010ff */
[----:B--2---:R-:W-:Y:S05]  /*9720*/  @!P0 BRA `(.L_x_191) ;  /* 0xfffffffc00f08947 */ /* 0x004fea000383ffff */
[----:B------:R-:W-:Y:S05]  /*9730*/  BRA `(.L_x_62) ;  /* 0xffffff9c00607947 */ /* 0x000fea000383ffff */
.L_x_72:
[----:B-1----:R-:W-:-:S04]  /*9740*/  MOV R4, UR4 ;  /* 0x0000000400047c02 */ /* 0x002fc80008000f00 */
[----:B------:R1:W2:Y:S03]  /*9750*/  SYNCS.PHASECHK.TRANS64.TRYWAIT P0, [R4+URZ+0x8], R5 ;  /* 0x00000805040075a7 */ /* 0x0002a600080011ff */
[----:B--2---:R-:W-:Y:S05]  /*9760*/  @!P0 NANOSLEEP.SYNCS 0x989680 ;  /* 0x009896800000895d */ /* 0x004fea0003900000 */
[----:B------:R-:W2:Y:S02]  /*9770*/  @!P0 SYNCS.PHASECHK.TRANS64 P0, [R4+URZ+0x8], R5 ;  /* 0x00000805040085a7 */ /* 0x000ea400080010ff */
[----:B--2---:R-:W-:Y:S05]  /*9780*/  @!P0 BRA `(.L_x_72) ;  /* 0xfffffffc00ec8947 */ /* 0x004fea000383ffff */
[----:B------:R-:W-:Y:S05]  /*9790*/  BRA `(.L_x_71) ;  /* 0xffffffa000147947 */ /* 0x000fea000383ffff */
.L_x_74:
[----:B------:R-:W-:Y:S01]  /*97a0*/  BSSY B0, `(.L_x_192) ;  /* 0x0000006000007945 */ /* 0x000fe20003800000 */
[----:B------:R-:W-:-:S07]  /*97b0*/  MOV R15, 0xffffffff ;  /* 0xffffffff000f7802 */ /* 0x000fce0000000f00 */
[----:B-1---5:R-:W-:Y:S05]  /*97c0*/  WARPSYNC.COLLECTIVE R15, `(.L_x_193) ;  /* 0x000000000f0c7348 */ /* 0x022fea0003c00000 */
[----:B------:R-:W-:Y:S02]  /*97d0*/  ELECT P6, UR79, PT ;  /* 0x00000000004f782f */ /* 0x000fe400038c0000 */
[----:B------:R-:W-:Y:S01]  /*97e0*/  MOV R14, UR79 ;  /* 0x0000004f000e7c02 */ /* 0x000fe20008000f00 */
[----:B-1---5:R-:W-:Y:S10]  /*97f0*/  ENDCOLLECTIVE ;  /* 0x000000000000791b */ /* 0x022ff40003800000 */
.L_x_193:
[----:B------:R-:W-:Y:S05]  /*9800*/  BSYNC B0 ;  /* 0x0000000000007941 */ /* 0x000fea0003800000 */
.L_x_192:
[----:B------:R-:W-:Y:S05]  /*9810*/  BRA `(.L_x_194) ;  /* 0xffffffa000447947 */ /* 0x000fea000383ffff */
.L_x_76:
[----:B-1----:R-:W-:-:S04]  /*9820*/  MOV R2, UR4 ;  /* 0x0000000400027c02 */ /* 0x002fc80008000f00 */
[----:B------:R1:W2:Y:S03]  /*9830*/  SYNCS.PHASECHK.TRANS64.TRYWAIT P0, [R2+URZ+0x8], R3 ;  /* 0x00000803020075a7 */ /* 0x0002a600080011ff */
[----:B--2---:R-:W-:Y:S05]  /*9840*/  @!P0 NANOSLEEP.SYNCS 0x989680 ;  /* 0x009896800000895d */ /* 0x004fea0003900000 */
[----:B------:R-:W2:Y:S02]  /*9850*/  @!P0 SYNCS.PHASECHK.TRANS64 P0, [R2+URZ+0x8], R3 ;  /* 0x00000803020085a7 */ /* 0x000ea400080010ff */
[----:B--2---:R-:W-:Y:S05]  /*9860*/  @!P0 BRA `(.L_x_76) ;  /* 0xfffffffc00ec8947 */ /* 0x004fea000383ffff */
[----:B------:R-:W-:Y:S05]  /*9870*/  BRA `(.L_x_75) ;  /* 0xffffffa000487947 */ /* 0x000fea000383ffff */
.L_x_77:
[----:B-1----:R1:W2:Y:S02]  /*9880*/  SYNCS.PHASECHK.TRANS64.TRYWAIT P0, [R0+URZ+0x120], R5 ;  /* 0x00012005000075a7 */ /* 0x0022a400080011ff */
[----:B--2---:R-:W-:Y:S05]  /*9890*/  @!P0 NANOSLEEP.SYNCS 0x989680 ;  /* 0x009896800000895d */ /* 0x004fea0003900000 */
[----:B------:R-:W2:Y:S02]  /*98a0*/  @!P0 SYNCS.PHASECHK.TRANS64 P0, [R0+URZ+0x120], R5 ;  /* 0x00012005000085a7 */ /* 0x000ea400080010ff */
[----:B--2---:R-:W-:Y:S05]  /*98b0*/  @!P0 BRA `(.L_x_77) ;  /* 0xfffffffc00f08947 */ /* 0x004fea000383ffff */
[----:B------:R-:W-:Y:S05]  /*98c0*/  BRA `(.L_x_195) ;  /* 0xffffffa400307947 */ /* 0x000fea000383ffff */
.L_x_79:
[----:B------:R-:W-:-:S07]  /*98d0*/  MOV R0, UR7 ;  /* 0x0000000700007c02 */ /* 0x000fce0008000f00 */
.L_x_196:
[----:B-1----:R1:W2:Y:S02]  /*98e0*/  SYNCS.PHASECHK.TRANS64.TRYWAIT P0, [R0+URZ+0x160], R5 ;  /* 0x00016005000075a7 */ /* 0x0022a400080011ff */
[----:B--2---:R-:W-:Y:S05]  /*98f0*/  @!P0 NANOSLEEP.SYNCS 0x989680 ;  /* 0x009896800000895d */ /* 0x004fea0003900000 */
[----:B------:R-:W2:Y:S02]  /*9900*/  @!P0 SYNCS.PHASECHK.TRANS64 P0, [R0+URZ+0x160], R5 ;  /* 0x00016005000085a7 */ /* 0x000ea400080010ff */
[----:B--2---:R-:W-:Y:S05]  /*9910*/  @!P0 BRA `(.L_x_196) ;  /* 0xfffffffc00f08947 */ /* 0x004fea000383ffff */
[----:B------:R-:W-:Y:S05]  /*9920*/  BRA `(.L_x_197) ;  /* 0xffffffa4007c7947 */ /* 0x000fea000383ffff */
.L_x_82:
[----:B------:R-:W-:Y:S07]  /*9930*/  MOV R0, UR6 ;  /* 0x0000000600007c02 */ /* 0x000fee0008000f00 */
.L_x_198:
[----:B-1----:R1:W2:Y:S02]  /*9940*/  SYNCS.PHASECHK.TRANS64.TRYWAIT P0, [R0+URZ], R5 ;  /* 0x00000005000075a7 */ /* 0x0022a400080011ff */
[----:B--2---:R-:W-:Y:S05]  /*9950*/  @!P0 NANOSLEEP.SYNCS 0x989680 ;  /* 0x009896800000895d */ /* 0x004fea0003900000 */
[----:B------:R-:W2:Y:S02]  /*9960*/  @!P0 SYNCS.PHASECHK.TRANS64 P0, [R0+URZ], R5 ;  /* 0x00000005000085a7 */ /* 0x000ea400080010ff */
[----:B--2---:R-:W-:Y:S05]  /*9970*/  @!P0 BRA `(.L_x_198) ;  /* 0xfffffffc00f08947 */ /* 0x004fea000383ffff */
[----:B------:R-:W-:Y:S05]  /*9980*/  BRA `(.L_x_81) ;  /* 0xffffffa400907947 */ /* 0x000fea000383ffff */
.L_x_86:
[----:B-1----:R-:W-:-:S07]  /*9990*/  MOV R0, UR7 ;  /* 0x0000000700007c02 */ /* 0x002fce0008000f00 */
.L_x_199:
[----:B-1----:R1:W2:Y:S02]  /*99a0*/  SYNCS.PHASECHK.TRANS64.TRYWAIT P0, [R0+URZ], R3 ;  /* 0x00000003000075a7 */ /* 0x0022a400080011ff */
[----:B--2---:R-:W-:Y:S05]  /*99b0*/  @!P0 NANOSLEEP.SYNCS 0x989680 ;  /* 0x009896800000895d */ /* 0x004fea0003900000 */
[----:B------:R-:W2:Y:S02]  /*99c0*/  @!P0 SYNCS.PHASECHK.TRANS64 P0, [R0+URZ], R3 ;  /* 0x00000003000085a7 */ /* 0x000ea400080010ff */
[----:B--2---:R-:W-:Y:S05]  /*99d0*/  @!P0 BRA `(.L_x_199) ;  /* 0xfffffffc00f08947 */ /* 0x004fea000383ffff */
[----:B------:R-:W-:Y:S05]  /*99e0*/  BRA `(.L_x_200) ;  /* 0xffffffa800847947 */ /* 0x000fea000383ffff */
.L_x_87:
[----:B------:R-:W-:-:S07]  /*99f0*/  MOV R0, UR7 ;  /* 0x0000000700007c02 */ /* 0x000fce0008000f00 */
.L_x_201:
[----:B-1----:R1:W2:Y:S02]  /*9a00*/  SYNCS.PHASECHK.TRANS64.TRYWAIT P0, [R0+URZ], R3 ;  /* 0x00000003000075a7 */ /* 0x0022a400080011ff */
[----:B--2---:R-:W-:Y:S05]  /*9a10*/  @!P0 NANOSLEEP.SYNCS 0x989680 ;  /* 0x009896800000895d */ /* 0x004fea0003900000 */
[----:B------:R-:W2:Y:S02]  /*9a20*/  @!P0 SYNCS.PHASECHK.TRANS64 P0, [R0+URZ], R3 ;  /* 0x00000003000085a7 */ /* 0x000ea400080010ff */
[----:B--2---:R-:W-:Y:S05]  /*9a30*/  @!P0 BRA `(.L_x_201) ;  /* 0xfffffffc00f08947 */ /* 0x004fea000383ffff */
[----:B------:R-:W-:Y:S05]  /*9a40*/  BRA `(.L_x_202) ;  /* 0xffffffa800907947 */ /* 0x000fea000383ffff */
.L_x_88:
[----:B------:R-:W-:-:S07]  /*9a50*/  MOV R0, UR7 ;  /* 0x0000000700007c02 */ /* 0x000fce0008000f00 */
.L_x_203:
[----:B-1----:R1:W2:Y:S02]  /*9a60*/  SYNCS.PHASECHK.TRANS64.TRYWAIT P0, [R0+URZ], R3 ;  /* 0x00000003000075a7 */ /* 0x0022a400080011ff */
[----:B--2---:R-:W-:Y:S05]  /*9a70*/  @!P0 NANOSLEEP.SYNCS 0x989680 ;  /* 0x009896800000895d */ /* 0x004fea0003900000 */
[----:B------:R-:W2:Y:S02]  /*9a80*/  @!P0 SYNCS.PHASECHK.TRANS64 P0, [R0+URZ], R3 ;  /* 0x00000003000085a7 */ /* 0x000ea400080010ff */
[----:B--2---:R-:W-:Y:S05]  /*9a90*/  @!P0 BRA `(.L_x_203) ;  /* 0xfffffffc00f08947 */ /* 0x004fea000383ffff */
[----:B------:R-:W-:Y:S05]  /*9aa0*/  BRA `(.L_x_204) ;  /* 0xffffffa8009c7947 */ /* 0x000fea000383ffff */
.L_x_91:
[----:B------:R-:W-:-:S07]  /*9ab0*/  MOV R0, UR5 ;  /* 0x0000000500007c02 */ /* 0x000fce0008000f00 */
.L_x_205:
[----:B-1----:R1:W2:Y:S02]  /*9ac0*/  SYNCS.PHASECHK.TRANS64.TRYWAIT P1, [R0+URZ+0x1a0], R3 ;  /* 0x0001a003000075a7 */ /* 0x0022a400080211ff */
[----:B--2---:R-:W-:Y:S05]  /*9ad0*/  @!P1 NANOSLEEP.SYNCS 0x989680 ;  /* 0x009896800000995d */ /* 0x004fea0003900000 */
[----:B------:R-:W2:Y:S02]  /*9ae0*/  @!P1 SYNCS.PHASECHK.TRANS64 P1, [R0+URZ+0x1a0], R3 ;  /* 0x0001a003000095a7 */ /* 0x000ea400080210ff */
[----:B--2---:R-:W-:Y:S05]  /*9af0*/  @!P1 BRA `(.L_x_205) ;  /* 0xfffffffc00f09947 */ /* 0x004fea000383ffff */
[----:B------:R-:W-:Y:S05]  /*9b00*/  BRA `(.L_x_206) ;  /* 0xffffffa800e87947 */ /* 0x000fea000383ffff */
.L_x_96:
[----:B--2---:R2:W3:Y:S02]  /*9b10*/  SYNCS.PHASECHK.TRANS64.TRYWAIT P0, [R0+URZ+0x120], R3 ;  /* 0x00012003000075a7 */ /* 0x0044e400080011ff */
[----:B---3--:R-:W-:Y:S05]  /*9b20*/  @!P0 NANOSLEEP.SYNCS 0x989680 ;  /* 0x009896800000895d */ /* 0x008fea0003900000 */
[----:B------:R-:W3:Y:S02]  /*9b30*/  @!P0 SYNCS.PHASECHK.TRANS64 P0, [R0+URZ+0x120], R3 ;  /* 0x00012003000085a7 */ /* 0x000ee400080010ff */
[----:B---3--:R-:W-:Y:S05]  /*9b40*/  @!P0 BRA `(.L_x_96) ;  /* 0xfffffffc00f08947 */ /* 0x008fea000383ffff */
[----:B------:R-:W-:Y:S05]  /*9b50*/  BRA `(.L_x_207) ;  /* 0xffffffac00ec7947 */ /* 0x000fea000383ffff */
.L_x_99:
[----:B------:R-:W-:Y:S07]  /*9b60*/  MOV R0, UR4 ;  /* 0x0000000400007c02 */ /* 0x000fee0008000f00 */
.L_x_208:
[----:B--2---:R2:W3:Y:S02]  /*9b70*/  SYNCS.PHASECHK.TRANS64.TRYWAIT P0, [R0+URZ+0x118], R3 ;  /* 0x00011803000075a7 */ /* 0x0044e400080011ff */
[----:B---3--:R-:W-:Y:S05]  /*9b80*/  @!P0 NANOSLEEP.SYNCS 0x989680 ;  /* 0x009896800000895d */ /* 0x008fea0003900000 */
[----:B------:R-:W3:Y:S02]  /*9b90*/  @!P0 SYNCS.PHASECHK.TRANS64 P0, [R0+URZ+0x118], R3 ;  /* 0x00011803000085a7 */ /* 0x000ee400080010ff */
[----:B---3--:R-:W-:Y:S05]  /*9ba0*/  @!P0 BRA `(.L_x_208) ;  /* 0xfffffffc00f08947 */ /* 0x008fea000383ffff */
[----:B------:R-:W-:Y:S05]  /*9bb0*/  BRA `(.L_x_98) ;  /* 0xffffffb000cc7947 */ /* 0x000fea000383ffff */
.L_x_102:
[----:B------:R-:W-:Y:S07]  /*9bc0*/  MOV R3, UR4 ;  /* 0x0000000400037c02 */ /* 0x000fee0008000f00 */
.L_x_209:
[----:B-1----:R1:W2:Y:S02]  /*9bd0*/  SYNCS.PHASECHK.TRANS64.TRYWAIT P0, [R3+URZ+0xf0], R12 ;  /* 0x0000f00c030075a7 */ /* 0x0022a400080011ff */
[----:B--2---:R-:W-:Y:S05]  /*9be0*/  @!P0 NANOSLEEP.SYNCS 0x989680 ;  /* 0x009896800000895d */ /* 0x004fea0003900000 */
[----:B------:R-:W2:Y:S02]  /*9bf0*/  @!P0 SYNCS.PHASECHK.TRANS64 P0, [R3+URZ+0xf0], R12 ;  /* 0x0000f00c030085a7 */ /* 0x000ea400080010ff */
[----:B--2---:R-:W-:Y:S05]  /*9c00*/  @!P0 BRA `(.L_x_209) ;  /* 0xfffffffc00f08947 */ /* 0x004fea000383ffff */
[----:B------:R-:W-:Y:S05]  /*9c10*/  BRA `(.L_x_210) ;  /* 0xffffffb400487947 */ /* 0x000fea000383ffff */
.L_x_103:
[----:B-1----:R-:W-:Y:S07]  /*9c20*/  MOV R3, UR4 ;  /* 0x0000000400037c02 */ /* 0x002fee0008000f00 */
.L_x_211:
[----:B-1----:R1:W2:Y:S02]  /*9c30*/  SYNCS.PHASECHK.TRANS64.TRYWAIT P0, [R3+URZ+0xf8], R12 ;  /* 0x0000f80c030075a7 */ /* 0x0022a400080011ff */
[----:B--2---:R-:W-:Y:S05]  /*9c40*/  @!P0 NANOSLEEP.SYNCS 0x989680 ;  /* 0x009896800000895d */ /* 0x004fea0003900000 */
[----:B------:R-:W2:Y:S02]  /*9c50*/  @!P0 SYNCS.PHASECHK.TRANS64 P0, [R3+URZ+0xf8], R12 ;  /* 0x0000f80c030085a7 */ /* 0x000ea400080010ff */
[----:B--2---:R-:W-:Y:S05]  /*9c60*/  @!P0 BRA `(.L_x_211) ;  /* 0xfffffffc00f08947 */ /* 0x004fea000383ffff */
[----:B------:R-:W-:Y:S05]  /*9c70*/  BRA `(.L_x_212) ;  /* 0xffffffb400a47947 */ /* 0x000fea000383ffff */
.L_x_104:
[----:B-1----:R-:W-:Y:S07]  /*9c80*/  MOV R3, UR4 ;  /* 0x0000000400037c02 */ /* 0x002fee0008000f00 */
.L_x_213:
[----:B-1----:R1:W2:Y:S02]  /*9c90*/  SYNCS.PHASECHK.TRANS64.TRYWAIT P0, [R3+URZ+0x100], R12 ;  /* 0x0001000c030075a7 */ /* 0x0022a400080011ff */
[----:B--2---:R-:W-:Y:S05]  /*9ca0*/  @!P0 NANOSLEEP.SYNCS 0x989680 ;  /* 0x009896800000895d */ /* 0x004fea0003900000 */
[----:B------:R-:W2:Y:S02]  /*9cb0*/  @!P0 SYNCS.PHASECHK.TRANS64 P0, [R3+URZ+0x100], R12 ;  /* 0x0001000c030085a7 */ /* 0x000ea400080010ff */
[----:B--2---:R-:W-:Y:S05]  /*9cc0*/  @!P0 BRA `(.L_x_213) ;  /* 0xfffffffc00f08947 */ /* 0x004fea000383ffff */
[----:B------:R-:W-:Y:S05]  /*9cd0*/  BRA `(.L_x_214) ;  /* 0xffffffb800007947 */ /* 0x000fea000383ffff */
.L_x_105:
[----:B------:R-:W-:Y:S07]  /*9ce0*/  MOV R3, UR4 ;  /* 0x0000000400037c02 */ /* 0x000fee0008000f00 */
.L_x_215:
[----:B-1----:R1:W2:Y:S02]  /*9cf0*/  SYNCS.PHASECHK.TRANS64.TRYWAIT P0, [R3+URZ+0x108], R12 ;  /* 0x0001080c030075a7 */ /* 0x0022a400080011ff */
[----:B--2---:R-:W-:Y:S05]  /*9d00*/  @!P0 NANOSLEEP.SYNCS 0x989680 ;  /* 0x009896800000895d */ /* 0x004fea0003900000 */
[----:B------:R-:W2:Y:S02]  /*9d10*/  @!P0 SYNCS.PHASECHK.TRANS64 P0, [R3+URZ+0x108], R12 ;  /* 0x0001080c030085a7 */ /* 0x000ea400080010ff */
[----:B--2---:R-:W-:Y:S05]  /*9d20*/  @!P0 BRA `(.L_x_215) ;  /* 0xfffffffc00f08947 */ /* 0x004fea000383ffff */
[----:B------:R-:W-:Y:S05]  /*9d30*/  BRA `(.L_x_216) ;  /* 0xffffffb800a07947 */ /* 0x000fea000383ffff */
.L_x_107:
[----:B------:R-:W-:-:S07]  /*9d40*/  MOV R0, UR4 ;  /* 0x0000000400007c02 */ /* 0x000fce0008000f00 */
.L_x_217:
[----:B-1----:R1:W3:Y:S02]  /*9d50*/  SYNCS.PHASECHK.TRANS64.TRYWAIT P0, [R0+URZ+0xf0], R3 ;  /* 0x0000f003000075a7 */ /* 0x0022e400080011ff */
[----:B---3--:R-:W-:Y:S05]  /*9d60*/  @!P0 NANOSLEEP.SYNCS 0x989680 ;  /* 0x009896800000895d */ /* 0x008fea0003900000 */
[----:B------:R-:W3:Y:S02]  /*9d70*/  @!P0 SYNCS.PHASECHK.TRANS64 P0, [R0+URZ+0xf0], R3 ;  /* 0x0000f003000085a7 */ /* 0x000ee400080010ff */
[----:B---3--:R-:W-:Y:S05]  /*9d80*/  @!P0 BRA `(.L_x_217) ;  /* 0xfffffffc00f08947 */ /* 0x008fea000383ffff */
[----:B------:R-:W-:Y:S05]  /*9d90*/  BRA `(.L_x_218) ;  /* 0xffffffbc00287947 */ /* 0x000fea000383ffff */
.L_x_108:
[----:B-1----:R-:W-:-:S07]  /*9da0*/  MOV R0, UR4 ;  /* 0x0000000400007c02 */ /* 0x002fce0008000f00 */
.L_x_219:
[----:B-1----:R1:W3:Y:S02]  /*9db0*/  SYNCS.PHASECHK.TRANS64.TRYWAIT P0, [R0+URZ+0xf8], R3 ;  /* 0x0000f803000075a7 */ /* 0x0022e400080011ff */
[----:B---3--:R-:W-:Y:S05]  /*9dc0*/  @!P0 NANOSLEEP.SYNCS 0x989680 ;  /* 0x009896800000895d */ /* 0x008fea0003900000 */
[----:B------:R-:W3:Y:S02]  /*9dd0*/  @!P0 SYNCS.PHASECHK.TRANS64 P0, [R0+URZ+0xf8], R3 ;  /* 0x0000f803000085a7 */ /* 0x000ee400080010ff */
[----:B---3--:R-:W-:Y:S05]  /*9de0*/  @!P0 BRA `(.L_x_219) ;  /* 0xfffffffc00f08947 */ /* 0x008fea000383ffff */
[----:B------:R-:W-:Y:S05]  /*9df0*/  BRA `(.L_x_220) ;  /* 0xffffffbc00187947 */ /* 0x000fea000383ffff */
.L_x_109:
[----:B-1----:R-:W-:-:S07]  /*9e00*/  MOV R0, UR4 ;  /* 0x0000000400007c02 */ /* 0x002fce0008000f00 */
.L_x_221:
[----:B-1----:R1:W3:Y:S02]  /*9e10*/  SYNCS.PHASECHK.TRANS64.TRYWAIT P0, [R0+URZ+0x100], R3 ;  /* 0x00010003000075a7 */ /* 0x0022e400080011ff */
[----:B---3--:R-:W-:Y:S05]  /*9e20*/  @!P0 NANOSLEEP.SYNCS 0x989680 ;  /* 0x009896800000895d */ /* 0x008fea0003900000 */
[----:B------:R-:W3:Y:S02]  /*9e30*/  @!P0 SYNCS.PHASECHK.TRANS64 P0, [R0+URZ+0x100], R3 ;  /* 0x00010003000085a7 */ /* 0x000ee400080010ff */
[----:B---3--:R-:W-:Y:S05]  /*9e40*/  @!P0 BRA `(.L_x_221) ;  /* 0xfffffffc00f08947 */ /* 0x008fea000383ffff */
[----:B------:R-:W-:Y:S05]  /*9e50*/  BRA `(.L_x_222) ;  /* 0xffffffbc00087947 */ /* 0x000fea000383ffff */
.L_x_111:
[----:B--2---:R2:W3:Y:S02]  /*9e60*/  SYNCS.PHASECHK.TRANS64.TRYWAIT P0, [R0+URZ+0x120], R3 ;  /* 0x00012003000075a7 */ /* 0x0044e400080011ff */
[----:B---3--:R-:W-:Y:S05]  /*9e70*/  @!P0 NANOSLEEP.SYNCS 0x989680 ;  /* 0x009896800000895d */ /* 0x008fea0003900000 */
[----:B------:R-:W3:Y:S02]  /*9e80*/  @!P0 SYNCS.PHASECHK.TRANS64 P0, [R0+URZ+0x120], R3 ;  /* 0x00012003000085a7 */ /* 0x000ee400080010ff */
[----:B---3--:R-:W-:Y:S05]  /*9e90*/  @!P0 BRA `(.L_x_111) ;  /* 0xfffffffc00f08947 */ /* 0x008fea000383ffff */
[----:B------:R-:W-:Y:S05]  /*9ea0*/  BRA `(.L_x_223) ;  /* 0xffffffbc00dc7947 */ /* 0x000fea000383ffff */
.L_x_122:
[----:B-1----:R-:W-:Y:S04]  /*9eb0*/  MOV R0, UR44 ;  /* 0x0000002c00007c02 */ /* 0x002fe80008000f00 */
[----:B------:R1:W2:Y:S03]  /*9ec0*/  SYNCS.PHASECHK.TRANS64.TRYWAIT P1, [R0+URZ+0xd0], R5 ;  /* 0x0000d005000075a7 */ /* 0x0002a600080211ff */
[----:B--2---:R-:W-:Y:S05]  /*9ed0*/  @!P1 NANOSLEEP.SYNCS 0x989680 ;  /* 0x009896800000995d */ /* 0x004fea0003900000 */
[----:B------:R-:W2:Y:S02]  /*9ee0*/  @!P1 SYNCS.PHASECHK.TRANS64 P1, [R0+URZ+0xd0], R5 ;  /* 0x0000d005000095a7 */ /* 0x000ea400080210ff */
[----:B--2---:R-:W-:Y:S05]  /*9ef0*/  @!P1 BRA `(.L_x_122) ;  /* 0xfffffffc00ec9947 */ /* 0x004fea000383ffff */
[----:B------:R-:W-:Y:S05]  /*9f00*/  BRA `(.L_x_121) ;  /* 0xffffffc800d47947 */ /* 0x000fea000383ffff */
.L_x_124:
[----:B-1----:R1:W4:Y:S02]  /*9f10*/  SYNCS.PHASECHK.TRANS64.TRYWAIT P0, [R78+URZ+0x140], R3 ;  /* 0x000140034e0075a7 */ /* 0x00232400080011ff */
[----:B----4-:R-:W-:Y:S05]  /*9f20*/  @!P0 NANOSLEEP.SYNCS 0x989680 ;  /* 0x009896800000895d */ /* 0x010fea0003900000 */
[----:B------:R-:W4:Y:S02]  /*9f30*/  @!P0 SYNCS.PHASECHK.TRANS64 P0, [R78+URZ+0x140], R3 ;  /* 0x000140034e0085a7 */ /* 0x000f2400080010ff */
[----:B----4-:R-:W-:Y:S05]  /*9f40*/  @!P0 BRA `(.L_x_124) ;  /* 0xfffffffc00f08947 */ /* 0x010fea000383ffff */
[----:B------:R-:W-:Y:S05]  /*9f50*/  BRA `(.L_x_123) ;  /* 0xffffffc800f47947 */ /* 0x000fea000383ffff */
.L_x_133:
[----:B--2---:R2:W3:Y:S02]  /*9f60*/  SYNCS.PHASECHK.TRANS64.TRYWAIT P0, [R3+URZ+0xd0], R0 ;  /* 0x0000d000030075a7 */ /* 0x0044e400080011ff */
[----:B---3--:R-:W-:Y:S05]  /*9f70*/  @!P0 NANOSLEEP.SYNCS 0x989680 ;  /* 0x009896800000895d */ /* 0x008fea0003900000 */
[----:B------:R-:W3:Y:S02]  /*9f80*/  @!P0 SYNCS.PHASECHK.TRANS64 P0, [R3+URZ+0xd0], R0 ;  /* 0x0000d000030085a7 */ /* 0x000ee400080010ff */
[----:B---3--:R-:W-:Y:S05]  /*9f90*/  @!P0 BRA `(.L_x_133) ;  /* 0xfffffffc00f08947 */ /* 0x008fea000383ffff */
[----:B------:R-:W-:Y:S05]  /*9fa0*/  BRA `(.L_x_132) ;  /* 0xffffffd400007947 */ /* 0x000fea000383ffff */
.L_x_141:
[----:B--2---:R2:W3:Y:S02]  /*9fb0*/  SYNCS.PHASECHK.TRANS64.TRYWAIT P0, [R87+URZ+0xd0], R4 ;  /* 0x0000d004570075a7 */ /* 0x0044e400080011ff */
[----:B---3--:R-:W-:Y:S05]  /*9fc0*/  @!P0 NANOSLEEP.SYNCS 0x989680 ;  /* 0x009896800000895d */ /* 0x008fea0003900000 */
[----:B------:R-:W3:Y:S02]  /*9fd0*/  @!P0 SYNCS.PHASECHK.TRANS64 P0, [R87+URZ+0xd0], R4 ;  /* 0x0000d004570085a7 */ /* 0x000ee400080010ff */
[----:B---3--:R-:W-:Y:S05]  /*9fe0*/  @!P0 BRA `(.L_x_141) ;  /* 0xfffffffc00f08947 */ /* 0x008fea000383ffff */
[----:B------:R-:W-:Y:S05]  /*9ff0*/  BRA `(.L_x_140) ;  /* 0xffffffdc001c7947 */ /* 0x000fea000383ffff */
.L_x_149:
[----:B--2---:R2:W3:Y:S02]  /*a000*/  SYNCS.PHASECHK.TRANS64.TRYWAIT P0, [R92+URZ+0xd0], R3 ;  /* 0x0000d0035c0075a7 */ /* 0x0044e400080011ff */
[----:B---3--:R-:W-:Y:S05]  /*a010*/  @!P0 NANOSLEEP.SYNCS 0x989680 ;  /* 0x009896800000895d */ /* 0x008fea0003900000 */
[----:B------:R-:W3:Y:S02]  /*a020*/  @!P0 SYNCS.PHASECHK.TRANS64 P0, [R92+URZ+0xd0], R3 ;  /* 0x0000d0035c0085a7 */ /* 0x000ee400080010ff */
[----:B---3--:R-:W-:Y:S05]  /*a030*/  @!P0 BRA `(.L_x_149) ;  /* 0xfffffffc00f08947 */ /* 0x008fea000383ffff */
[----:B------:R-:W-:Y:S05]  /*a040*/  BRA `(.L_x_148) ;  /* 0xffffffe400387947 */ /* 0x000fea000383ffff */
        .weak           $__internal_0_$__cuda_sm10x_tcgen05_guardrail_trap_col_being_dealloced_not_returned_by_alloc
        .type           $__internal_0_$__cuda_sm10x_tcgen05_guardrail_trap_col_being_dealloced_not_returned_by_alloc,@function
        .size           $__internal_0_$__cuda_sm10x_tcgen05_guardrail_trap_col_being_dealloced_not_returned_by_alloc,($__internal_1_$__cuda_sm10x_tcgen05_guardrail_trap_phase_invalid_during_alloc - $__internal_0_$__cuda_sm10x_tcgen05_guardrail_trap_col_being_dealloced_not_returned_by_alloc)
$__internal_0_$__cuda_sm10x_tcgen05_guardrail_trap_col_being_dealloced_not_returned_by_alloc:
[----:B------:R-:W-:Y:S05]  /*a050*/  BPT.TRAP 0x1 ;  /* 0x000000040000795c */ /* 0x000fea0000300000 */
[----:B------:R-:W-:-:S04]  /*a060*/  HFMA2 R3, -RZ, RZ, 0, 0 ;  /* 0x00000000ff037431 */ /* 0x000fc800000001ff */
[----:B------:R-:W-:Y:S05]  /*a070*/  RET.REL.NODEC R2 `(_ZN7cutlass13device_kernelINS_4gemm6kernel13GemmUniversalIN4cute5tupleIJiiiiEEENS1_10collective13CollectiveMmaINS1_35MainloopSm100TmaUmmaWarpSpecializedILi13ELi2ELi4ENS5_IJNS4_1CILi2EEENSA_ILi4EEENSA_ILi1EEEEEEEENS5_IJNSA_ILi128EEESG_NSA_ILi64EEEEEENS_6half_tENS5_IJSD_llEEESJ_NS5_IJlSD_lEEENS4_8TiledMMAINS4_8MMA_AtomIJNS4_26SM100_MMA_F16BF16_2x1SM_SSISJ_SJ_fLi128ELi128ELNS4_4UMMA5MajorE1ELSQ_0ELNSP_7ScaleInE0ELSR_0EEEEEENS4_6LayoutINS5_IJSD_SD_SD_EEENS5_IJNSA_ILi0EEESW_SW_EEEEENS5_IJNS4_10UnderscoreESZ_SZ_EEEEENS4_28SM100_TMA_2SM_LOAD_MULTICASTENS4_14ComposedLayoutINS4_7SwizzleILi3ELi4ELi3EEENS4_18smem_ptr_flag_bitsILi16EEENSU_INS5_IJSH_NSA_ILi8EEEEEENS5_IJSD_SH_EEEEEEEvNS4_8identityENS4_18SM100_TMA_2SM_LOADENS13_IS15_S17_NSU_INS5_IJS18_SH_EEENS5_IJSH_SD_EEEEEEEvS1D_EENS_8epilogue10collective18CollectiveEpilogueINS1K_23Sm100TmaWarpSpecializedILi4ELi2ELi16ELb1ELb0EEEJNS5_IJSH_SG_SH_EEENS5_IJNSU_ISH_SD_EENSU_INS5_IJNSA_ILi16EEESB_EEES1A_EEEEESJ_SL_SJ_SL_NS1K_6fusion15FusionCallbacksIS1O_NS1V_17LinearCombinationISJ_fSJ_fLNS_15FloatRoundStyleE2EEES1P_S1U_JEEENS4_5SM1004TMEM4LOAD26SM100_TMEM_LOAD_32dp32b16xENS4_13SM90_TMA_LOADENS13_INS14_ILi1ELi4ELi3EEES17_NSU_INS5_IJS18_S1R_EEENS5_IJS1R_SD_EEEEEEENS4_39AutoVectorizingCopyWithAssumedAlignmentILi128EEENS4_14SM90_TMA_STOREES2A_S2C_S2C_EEEvvEEEEvNT_6ParamsE) ;  /* 0xffffff5c02e07950 */ /* 0x000fea0003c3ffff */
        .weak           $__internal_1_$__cuda_sm10x_tcgen05_guardrail_trap_phase_invalid_during_alloc
        .type           $__internal_1_$__cuda_sm10x_tcgen05_guardrail_trap_phase_invalid_during_alloc,@function
        .size           $__internal_1_$__cuda_sm10x_tcgen05_guardrail_trap_phase_invalid_during_alloc,($__internal_2_$__cuda_sm10x_tcgen05_guardrail_trap_unallocated_columns_being_dealloced - $__internal_1_$__cuda_sm10x_tcgen05_guardrail_trap_phase_invalid_during_alloc)
$__internal_1_$__cuda_sm10x_tcgen05_guardrail_trap_phase_invalid_during_alloc:
[----:B------:R-:W-:Y:S05]  /*a080*/  BPT.TRAP 0x1 ;  /* 0x000000040000795c */ /* 0x000fea0000300000 */
[----:B------:R-:W-:-:S04]  /*a090*/  MOV R3, 0x0 ;  /* 0x0000000000037802 */ /* 0x000fc80000000f00 */
[----:B------:R-:W-:Y:S05]  /*a0a0*/  RET.REL.NODEC R2 `(_ZN7cutlass13device_kernelINS_4gemm6kernel13GemmUniversalIN4cute5tupleIJiiiiEEENS1_10collective13CollectiveMmaINS1_35MainloopSm100TmaUmmaWarpSpecializedILi13ELi2ELi4ENS5_IJNS4_1CILi2EEENSA_ILi4EEENSA_ILi1EEEEEEEENS5_IJNSA_ILi128EEESG_NSA_ILi64EEEEEENS_6half_tENS5_IJSD_llEEESJ_NS5_IJlSD_lEEENS4_8TiledMMAINS4_8MMA_AtomIJNS4_26SM100_MMA_F16BF16_2x1SM_SSISJ_SJ_fLi128ELi128ELNS4_4UMMA5MajorE1ELSQ_0ELNSP_7ScaleInE0ELSR_0EEEEEENS4_6LayoutINS5_IJSD_SD_SD_EEENS5_IJNSA_ILi0EEESW_SW_EEEEENS5_IJNS4_10UnderscoreESZ_SZ_EEEEENS4_28SM100_TMA_2SM_LOAD_MULTICASTENS4_14ComposedLayoutINS4_7SwizzleILi3ELi4ELi3EEENS4_18smem_ptr_flag_bitsILi16EEENSU_INS5_IJSH_NSA_ILi8EEEEEENS5_IJSD_SH_EEEEEEEvNS4_8identityENS4_18SM100_TMA_2SM_LOADENS13_IS15_S17_NSU_INS5_IJS18_SH_EEENS5_IJSH_SD_EEEEEEEvS1D_EENS_8epilogue10collective18CollectiveEpilogueINS1K_23Sm100TmaWarpSpecializedILi4ELi2ELi16ELb1ELb0EEEJNS5_IJSH_SG_SH_EEENS5_IJNSU_ISH_SD_EENSU_INS5_IJNSA_ILi16EEESB_EEES1A_EEEEESJ_SL_SJ_SL_NS1K_6fusion15FusionCallbacksIS1O_NS1V_17LinearCombinationISJ_fSJ_fLNS_15FloatRoundStyleE2EEES1P_S1U_JEEENS4_5SM1004TMEM4LOAD26SM100_TMEM_LOAD_32dp32b16xENS4_13SM90_TMA_LOADENS13_INS14_ILi1ELi4ELi3EEES17_NSU_INS5_IJS18_S1R_EEENS5_IJS1R_SD_EEEEEEENS4_39AutoVectorizingCopyWithAssumedAlignmentILi128EEENS4_14SM90_TMA_STOREES2A_S2C_S2C_EEEvvEEEEvNT_6ParamsE) ;  /* 0xffffff5c02d47950 */ /* 0x000fea0003c3ffff */
        .weak           $__internal_2_$__cuda_sm10x_tcgen05_guardrail_trap_unallocated_columns_being_dealloced
        .type           $__internal_2_$__cuda_sm10x_tcgen05_guardrail_trap_unallocated_columns_being_dealloced,@function
        .size           $__internal_2_$__cuda_sm10x_tcgen05_guardrail_trap_unallocated_columns_being_dealloced,(.L_x_225 - $__internal_2_$__cuda_sm10x_tcgen05_guardrail_trap_unallocated_columns_being_dealloced)
$__internal_2_$__cuda_sm10x_tcgen05_guardrail_trap_unallocated_columns_being_dealloced:
[----:B------:R-:W-:Y:S05]  /*a0b0*/  BPT.TRAP 0x1 ;  /* 0x000000040000795c */ /* 0x000fea0000300000 */
[----:B------:R-:W-:-:S04]  /*a0c0*/  HFMA2 R3, -RZ, RZ, 0, 0 ;  /* 0x00000000ff037431 */ /* 0x000fc800000001ff */
[----:B------:R-:W-:Y:S05]  /*a0d0*/  RET.REL.NODEC R2 `(_ZN7cutlass13device_kernelINS_4gemm6kernel13GemmUniversalIN4cute5tupleIJiiiiEEENS1_10collective13CollectiveMmaINS1_35MainloopSm100TmaUmmaWarpSpecializedILi13ELi2ELi4ENS5_IJNS4_1CILi2EEENSA_ILi4EEENSA_ILi1EEEEEEEENS5_IJNSA_ILi128EEESG_NSA_ILi64EEEEEENS_6half_tENS5_IJSD_llEEESJ_NS5_IJlSD_lEEENS4_8TiledMMAINS4_8MMA_AtomIJNS4_26SM100_MMA_F16BF16_2x1SM_SSISJ_SJ_fLi128ELi128ELNS4_4UMMA5MajorE1ELSQ_0ELNSP_7ScaleInE0ELSR_0EEEEEENS4_6LayoutINS5_IJSD_SD_SD_EEENS5_IJNSA_ILi0EEESW_SW_EEEEENS5_IJNS4_10UnderscoreESZ_SZ_EEEEENS4_28SM100_TMA_2SM_LOAD_MULTICASTENS4_14ComposedLayoutINS4_7SwizzleILi3ELi4ELi3EEENS4_18smem_ptr_flag_bitsILi16EEENSU_INS5_IJSH_NSA_ILi8EEEEEENS5_IJSD_SH_EEEEEEEvNS4_8identityENS4_18SM100_TMA_2SM_LOADENS13_IS15_S17_NSU_INS5_IJS18_SH_EEENS5_IJSH_SD_EEEEEEEvS1D_EENS_8epilogue10collective18CollectiveEpilogueINS1K_23Sm100TmaWarpSpecializedILi4ELi2ELi16ELb1ELb0EEEJNS5_IJSH_SG_SH_EEENS5_IJNSU_ISH_SD_EENSU_INS5_IJNSA_ILi16EEESB_EEES1A_EEEEESJ_SL_SJ_SL_NS1K_6fusion15FusionCallbacksIS1O_NS1V_17LinearCombinationISJ_fSJ_fLNS_15FloatRoundStyleE2EEES1P_S1U_JEEENS4_5SM1004TMEM4LOAD26SM100_TMEM_LOAD_32dp32b16xENS4_13SM90_TMA_LOADENS13_INS14_ILi1ELi4ELi3EEES17_NSU_INS5_IJS18_S1R_EEENS5_IJS1R_SD_EEEEEEENS4_39AutoVectorizingCopyWithAssumedAlignmentILi128EEENS4_14SM90_TMA_STOREES2A_S2C_S2C_EEEvvEEEEvNT_6ParamsE) ;  /* 0xffffff5c02c87950 */ /* 0x000fea0003c3ffff */
.L_x_224:
[----:B------:R-:W-:-:S00]  /*a0e0*/  BRA `(.L_x_224) ;  /* 0xfffffffc00fc7947 */ /* 0x000fc0000383ffff */
[----:B------:R-:W-:-:S00]  /*a0f0*/  NOP ;  /* 0x0000000000007918 */ /* 0x000fc00000000000 */
        /* <DEDUP_REMOVED lines=8> */
.L_x_225:


//--------------------- .nv.global.init           --------------------------
	.section	.nv.global.init,"aw",@progbits
.nv.global.init:
	.type		$str$27,@object
	.size		$str$27,($str$28 - $str$27)
$str$27:
        /*0000*/ 	.byte	0x28, 0x61, 0x64, 0x64, 0x72, 0x65, 0x73, 0x73, 0x20, 0x26, 0x20, 0x6d, 0x61, 0x73, 0x6b, 0x29
        /*0010*/ 	.byte	0x20, 0x3d, 0x3d, 0x20, 0x30, 0x00
	.type		$str$28,@object
	.size		$str$28,($str$26 - $str$28)
$str$28:
        /*0016*/ 	.byte	0x2f, 0x74, 0x6d, 0x70, 0x2f, 0x63, 0x75, 0x74, 0x6c, 0x61, 0x73, 0x73, 0x5f, 0x73, 0x77, 0x65
        /*0026*/ 	.byte	0x65, 0x70, 0x5f, 0x73, 0x72, 0x63, 0x2f, 0x69, 0x6e, 0x63, 0x6c, 0x75, 0x64, 0x65, 0x2f, 0x63
        /*0036*/ 	.byte	0x75, 0x74, 0x65, 0x2f, 0x70, 0x6f, 0x69, 0x6e, 0x74, 0x65, 0x72, 0x5f, 0x66, 0x6c, 0x61, 0x67
        /*0046*/ 	.byte	0x67, 0x65, 0x64, 0x2e, 0x68, 0x70, 0x70, 0x00
	.type		$str$26,@object
	.size		$str$26,($str$25 - $str$26)
$str$26:
        /*004e*/ 	.byte	0x2f, 0x74, 0x6d, 0x70, 0x2f, 0x63, 0x75, 0x74, 0x6c, 0x61, 0x73, 0x73, 0x5f, 0x73, 0x77, 0x65
        /*005e*/ 	.byte	0x65, 0x70, 0x5f, 0x73, 0x72, 0x63, 0x2f, 0x69, 0x6e, 0x63, 0x6c, 0x75, 0x64, 0x65, 0x2f, 0x63
        /*006e*/ 	.byte	0x75, 0x74, 0x65, 0x2f, 0x61, 0x74, 0x6f, 0x6d, 0x2f, 0x63, 0x6f, 0x70, 0x79, 0x5f, 0x74, 0x72
        /*007e*/ 	.byte	0x61, 0x69, 0x74, 0x73, 0x5f, 0x73, 0x6d, 0x31, 0x30, 0x30, 0x2e, 0x68, 0x70, 0x70, 0x00
	.type		$str$25,@object
	.size		$str$25,(__unnamed_1 - $str$25)
$str$25:
        /*008d*/ 	.byte	0x28, 0x28, 0x75, 0x69, 0x6e, 0x74, 0x33, 0x32, 0x5f, 0x74, 0x28, 0x74, 0x68, 0x72, 0x65, 0x61
        /*009d*/ 	.byte	0x64, 0x49, 0x64, 0x78, 0x2e, 0x78, 0x29, 0x20, 0x2f, 0x20, 0x33, 0x32, 0x29, 0x20, 0x25, 0x20
        /*00ad*/ 	.byte	0x34, 0x29, 0x20, 0x3d, 0x3d, 0x20, 0x28, 0x28, 0x28, 0x74, 0x6d, 0x65, 0x6d, 0x5f, 0x61, 0x64
        /*00bd*/ 	.byte	0x64, 0x72, 0x20, 0x3e, 0x3e, 0x20, 0x31, 0x36, 0x29, 0x20, 0x2f, 0x20, 0x33, 0x32, 0x29, 0x20
        /*00cd*/ 	.byte	0x25, 0x20, 0x34, 0x29, 0x00
	.type		__unnamed_1,@object
	.size		__unnamed_1,(__unnamed_2 - __unnamed_1)
__unnamed_1:
        /*00d2*/ 	.byte	0x61, 0x75, 0x74, 0x6f, 0x20, 0x63, 0x75, 0x74, 0x65, 0x3a, 0x3a, 0x61, 0x73, 0x5f, 0x70, 0x6f
        /* <DEDUP_REMOVED lines=24> */
        /*0262*/ 	.byte	0x34, 0x38, 0x3e, 0x3e, 0x3e, 0x3e, 0x5d, 0x00
	.type		__unnamed_2,@object
	.size		__unnamed_2,(.L_2 - __unnamed_2)
__unnamed_2:
        /* <DEDUP_REMOVED lines=40> */
        /*04ea*/ 	.byte	0x3a, 0x3a, 0x43, 0x3c, 0x30, 0x3e, 0x3e, 0x3e, 0x3e, 0x5d, 0x00
.L_2:


//--------------------- .nv.shared._ZN7cutlass13device_kernelINS_4gemm6kernel13GemmUniversalIN4cute5tupleIJiiiiEEENS1_10collective13CollectiveMmaINS1_35MainloopSm100TmaUmmaWarpSpecializedILi13ELi2ELi4ENS5_IJNS4_1CILi2EEENSA_ILi4EEENSA_ILi1EEEEEEEENS5_IJNSA_ILi128EEESG_NSA_ILi64EEEEEENS_6half_tENS5_IJSD_llEEESJ_NS5_IJlSD_lEEENS4_8TiledMMAINS4_8MMA_AtomIJNS4_26SM100_MMA_F16BF16_2x1SM_SSISJ_SJ_fLi128ELi128ELNS4_4UMMA5MajorE1ELSQ_0ELNSP_7ScaleInE0ELSR_0EEEEEENS4_6LayoutINS5_IJSD_SD_SD_EEENS5_IJNSA_ILi0EEESW_SW_EEEEENS5_IJNS4_10UnderscoreESZ_SZ_EEEEENS4_28SM100_TMA_2SM_LOAD_MULTICASTENS4_14ComposedLayoutINS4_7SwizzleILi3ELi4ELi3EEENS4_18smem_ptr_flag_bitsILi16EEENSU_INS5_IJSH_NSA_ILi8EEEEEENS5_IJSD_SH_EEEEEEEvNS4_8identityENS4_18SM100_TMA_2SM_LOADENS13_IS15_S17_NSU_INS5_IJS18_SH_EEENS5_IJSH_SD_EEEEEEEvS1D_EENS_8epilogue10collective18CollectiveEpilogueINS1K_23Sm100TmaWarpSpecializedILi4ELi2ELi16ELb1ELb0EEEJNS5_IJSH_SG_SH_EEENS5_IJNSU_ISH_SD_EENSU_INS5_IJNSA_ILi16EEESB_EEES1A_EEEEESJ_SL_SJ_SL_NS1K_6fusion15FusionCallbacksIS1O_NS1V_17LinearCombinationISJ_fSJ_fLNS_15FloatRoundStyleE2EEES1P_S1U_JEEENS4_5SM1004TMEM4LOAD26SM100_TMEM_LOAD_32dp32b16xENS4_13SM90_TMA_LOADENS13_INS14_ILi1ELi4ELi3EEES17_NSU_INS5_IJS18_S1R_EEENS5_IJS1R_SD_EEEEEEENS4_39AutoVectorizingCopyWithAssumedAlignmentILi128EEENS4_14SM90_TMA_STOREES2A_S2C_S2C_EEEvvEEEEvNT_6ParamsE --------------------------
	.section	.nv.shared._ZN7cutlass13device_kernelINS_4gemm6kernel13GemmUniversalIN4cute5tupleIJiiiiEEENS1_10collective13CollectiveMmaINS1_35MainloopSm100TmaUmmaWarpSpecializedILi13ELi2ELi4ENS5_IJNS4_1CILi2EEENSA_ILi4EEENSA_ILi1EEEEEEEENS5_IJNSA_ILi128EEESG_NSA_ILi64EEEEEENS_6half_tENS5_IJSD_llEEESJ_NS5_IJlSD_lEEENS4_8TiledMMAINS4_8MMA_AtomIJNS4_26SM100_MMA_F16BF16_2x1SM_SSISJ_SJ_fLi128ELi128ELNS4_4UMMA5MajorE1ELSQ_0ELNSP_7ScaleInE0ELSR_0EEEEEENS4_6LayoutINS5_IJSD_SD_SD_EEENS5_IJNSA_ILi0EEESW_SW_EEEEENS5_IJNS4_10UnderscoreESZ_SZ_EEEEENS4_28SM100_TMA_2SM_LOAD_MULTICASTENS4_14ComposedLayoutINS4_7SwizzleILi3ELi4ELi3EEENS4_18smem_ptr_flag_bitsILi16EEENSU_INS5_IJSH_NSA_ILi8EEEEEENS5_IJSD_SH_EEEEEEEvNS4_8identityENS4_18SM100_TMA_2SM_LOADENS13_IS15_S17_NSU_INS5_IJS18_SH_EEENS5_IJSH_SD_EEEEEEEvS1D_EENS_8epilogue10collective18CollectiveEpilogueINS1K_23Sm100TmaWarpSpecializedILi4ELi2ELi16ELb1ELb0EEEJNS5_IJSH_SG_SH_EEENS5_IJNSU_ISH_SD_EENSU_INS5_IJNSA_ILi16EEESB_EEES1A_EEEEESJ_SL_SJ_SL_NS1K_6fusion15FusionCallbacksIS1O_NS1V_17LinearCombinationISJ_fSJ_fLNS_15FloatRoundStyleE2EEES1P_S1U_JEEENS4_5SM1004TMEM4LOAD26SM100_TMEM_LOAD_32dp32b16xENS4_13SM90_TMA_LOADENS13_INS14_ILi1ELi4ELi3EEES17_NSU_INS5_IJS18_S1R_EEENS5_IJS1R_SD_EEEEEEENS4_39AutoVectorizingCopyWithAssumedAlignmentILi128EEENS4_14SM90_TMA_STOREES2A_S2C_S2C_EEEvvEEEEvNT_6ParamsE,"aw",@nobits
	.sectionflags	@""
	.align	16
	.zero		1024


//--------------------- .nv.shared.reserved.0     --------------------------
	.section	.nv.shared.reserved.0,"aw",@nobits
	.weak		__nv_reservedSMEM_offset_0_alias
	.size		__nv_reservedSMEM_offset_0_alias, 0, 64
	.other		__nv_reservedSMEM_offset_0_alias,@"STO_CUDA_RESERVED_SHARED STV_DEFAULT"
__nv_reservedSMEM_offset_0_alias:
	.zero		0
.nv.shared.reserved.0:
	.zero		64
	.weak		__nv_reservedSMEM_tcgen05_partition
	.type		__nv_reservedSMEM_tcgen05_partition,@object
	.size		__nv_reservedSMEM_tcgen05_partition,(.L_0 - __nv_reservedSMEM_tcgen05_partition)
__nv_reservedSMEM_tcgen05_partition:
	.zero		32
.L_0:


//--------------------- .nv.global                --------------------------
	.section	.nv.global,"aw",@nobits
.nv.global:
	.type		_ZN40_INTERNAL_4f50c5e5_4_k_cu_7c4f1715_372934cute1_E,@object
	.size		_ZN40_INTERNAL_4f50c5e5_4_k_cu_7c4f1715_372934cute1_E,(_ZN40_INTERNAL_4f50c5e5_4_k_cu_7c4f1715_372934cuda3std3__45__cpo6cbeginE - _ZN40_INTERNAL_4f50c5e5_4_k_cu_7c4f1715_372934cute1_E)
_ZN40_INTERNAL_4f50c5e5_4_k_cu_7c4f1715_372934cute1_E:
	.zero		1
	.type		_ZN40_INTERNAL_4f50c5e5_4_k_cu_7c4f1715_372934cuda3std3__45__cpo6cbeginE,@object
	.size		_ZN40_INTERNAL_4f50c5e5_4_k_cu_7c4f1715_372934cuda3std3__45__cpo6cbeginE,(_ZN40_INTERNAL_4f50c5e5_4_k_cu_7c4f1715_372934cuda3std3__48in_placeE - _ZN40_INTERNAL_4f50c5e5_4_k_cu_7c4f1715_372934cuda3std3__45__cpo6cbeginE)
_ZN40_INTERNAL_4f50c5e5_4_k_cu_7c4f1715_372934cuda3std3__45__cpo6cbeginE:
	.zero		1
	.type		_ZN40_INTERNAL_4f50c5e5_4_k_cu_7c4f1715_372934cuda3std3__48in_placeE,@object
	.size		_ZN40_INTERNAL_4f50c5e5_4_k_cu_7c4f1715_372934cuda3std3__48in_placeE,(_ZN40_INTERNAL_4f50c5e5_4_k_cu_7c4f1715_372934cuda3std6ranges3__45__cpo9iter_moveE - _ZN40_INTERNAL_4f50c5e5_4_k_cu_7c4f1715_372934cuda3std3__48in_placeE)
_ZN40_INTERNAL_4f50c5e5_4_k_cu_7c4f1715_372934cuda3std3__48in_placeE:
	.zero		1
	.type		_ZN40_INTERNAL_4f50c5e5_4_k_cu_7c4f1715_372934cuda3std6ranges3__45__cpo9iter_moveE,@object
	.size		_ZN40_INTERNAL_4f50c5e5_4_k_cu_7c4f1715_372934cuda3std6ranges3__45__cpo9iter_moveE,(_ZN40_INTERNAL_4f50c5e5_4_k_cu_7c4f1715_372934cuda3std3__45__cpo5beginE - _ZN40_INTERNAL_4f50c5e5_4_k_cu_7c4f1715_372934cuda3std6ranges3__45__cpo9iter_moveE)
_ZN40_INTERNAL_4f50c5e5_4_k_cu_7c4f1715_372934cuda3std6ranges3__45__cpo9iter_moveE:
	.zero		1
	.type		_ZN40_INTERNAL_4f50c5e5_4_k_cu_7c4f1715_372934cuda3std3__45__cpo5beginE,@object
	.size		_ZN40_INTERNAL_4f50c5e5_4_k_cu_7c4f1715_372934cuda3std3__45__cpo5beginE,(_ZN40_INTERNAL_4f50c5e5_4_k_cu_7c4f1715_372934cuda3std3__442_GLOBAL__N__4f50c5e5_4_k_cu_7c4f1715_372936ignoreE - _ZN40_INTERNAL_4f50c5e5_4_k_cu_7c4f1715_372934cuda3std3__45__cpo5beginE)
_ZN40_INTERNAL_4f50c5e5_4_k_cu_7c4f1715_372934cuda3std3__45__cpo5beginE:
	.zero		1
	.type		_ZN40_INTERNAL_4f50c5e5_4_k_cu_7c4f1715_372934cuda3std3__442_GLOBAL__N__4f50c5e5_4_k_cu_7c4f1715_372936ignoreE,@object
	.size		_ZN40_INTERNAL_4f50c5e5_4_k_cu_7c4f1715_372934cuda3std3__442_GLOBAL__N__4f50c5e5_4_k_cu_7c4f1715_372936ignoreE,(_ZN40_INTERNAL_4f50c5e5_4_k_cu_7c4f1715_372934cute7productE - _ZN40_INTERNAL_4f50c5e5_4_k_cu_7c4f1715_372934cuda3std3__442_GLOBAL__N__4f50c5e5_4_k_cu_7c4f1715_372936ignoreE)
_ZN40_INTERNAL_4f50c5e5_4_k_cu_7c4f1715_372934cuda3std3__442_GLOBAL__N__4f50c5e5_4_k_cu_7c4f1715_372936ignoreE:
	.zero		1
	.type		_ZN40_INTERNAL_4f50c5e5_4_k_cu_7c4f1715_372934cute7productE,@object
	.size		_ZN40_INTERNAL_4f50c5e5_4_k_cu_7c4f1715_372934cute7productE,(_ZN40_INTERNAL_4f50c5e5_4_k_cu_7c4f1715_372934cuda3std3__45__cpo3endE - _ZN40_INTERNAL_4f50c5e5_4_k_cu_7c4f1715_372934cute7productE)
_ZN40_INTERNAL_4f50c5e5_4_k_cu_7c4f1715_372934cute7productE:
	.zero		1
	.type		_ZN40_INTERNAL_4f50c5e5_4_k_cu_7c4f1715_372934cuda3std3__45__cpo3endE,@object
	.size		_ZN40_INTERNAL_4f50c5e5_4_k_cu_7c4f1715_372934cuda3std3__45__cpo3endE,(_ZN40_INTERNAL_4f50c5e5_4_k_cu_7c4f1715_372934cuda3std3__419piecewise_constructE - _ZN40_INTERNAL_4f50c5e5_4_k_cu_7c4f1715_372934cuda3std3__45__cpo3endE)
_ZN40_INTERNAL_4f50c5e5_4_k_cu_7c4f1715_372934cuda3std3__45__cpo3endE:
	.zero		1
	.type		_ZN40_INTERNAL_4f50c5e5_4_k_cu_7c4f1715_372934cuda3std3__419piecewise_constructE,@object
	.size		_ZN40_INTERNAL_4f50c5e5_4_k_cu_7c4f1715_372934cuda3std3__419piecewise_constructE,(_ZN40_INTERNAL_4f50c5e5_4_k_cu_7c4f1715_372934cuda3std3__45__cpo4cendE - _ZN40_INTERNAL_4f50c5e5_4_k_cu_7c4f1715_372934cuda3std3__419piecewise_constructE)
_ZN40_INTERNAL_4f50c5e5_4_k_cu_7c4f1715_372934cuda3std3__419piecewise_constructE:
	.zero		1
	.type		_ZN40_INTERNAL_4f50c5e5_4_k_cu_7c4f1715_372934cuda3std3__45__cpo4cendE,@object
	.size		_ZN40_INTERNAL_4f50c5e5_4_k_cu_7c4f1715_372934cuda3std3__45__cpo4cendE,(_ZN40_INTERNAL_4f50c5e5_4_k_cu_7c4f1715_372934cuda3std6ranges3__45__cpo4swapE - _ZN40_INTERNAL_4f50c5e5_4_k_cu_7c4f1715_372934cuda3std3__45__cpo4cendE)
_ZN40_INTERNAL_4f50c5e5_4_k_cu_7c4f1715_372934cuda3std3__45__cpo4cendE:
	.zero		1
	.type		_ZN40_INTERNAL_4f50c5e5_4_k_cu_7c4f1715_372934cuda3std6ranges3__45__cpo4swapE,@object
	.size		_ZN40_INTERNAL_4f50c5e5_4_k_cu_7c4f1715_372934cuda3std6ranges3__45__cpo4swapE,(.L_10 - _ZN40_INTERNAL_4f50c5e5_4_k_cu_7c4f1715_372934cuda3std6ranges3__45__cpo4swapE)
_ZN40_INTERNAL_4f50c5e5_4_k_cu_7c4f1715_372934cuda3std6ranges3__45__cpo4swapE:
	.zero		1
.L_10:


//--------------------- .nv.constant0._ZN7cutlass13device_kernelINS_4gemm6kernel13GemmUniversalIN4cute5tupleIJiiiiEEENS1_10collective13CollectiveMmaINS1_35MainloopSm100TmaUmmaWarpSpecializedILi13ELi2ELi4ENS5_IJNS4_1CILi2EEENSA_ILi4EEENSA_ILi1EEEEEEEENS5_IJNSA_ILi128EEESG_NSA_ILi64EEEEEENS_6half_tENS5_IJSD_llEEESJ_NS5_IJlSD_lEEENS4_8TiledMMAINS4_8MMA_AtomIJNS4_26SM100_MMA_F16BF16_2x1SM_SSISJ_SJ_fLi128ELi128ELNS4_4UMMA5MajorE1ELSQ_0ELNSP_7ScaleInE0ELSR_0EEEEEENS4_6LayoutINS5_IJSD_SD_SD_EEENS5_IJNSA_ILi0EEESW_SW_EEEEENS5_IJNS4_10UnderscoreESZ_SZ_EEEEENS4_28SM100_TMA_2SM_LOAD_MULTICASTENS4_14ComposedLayoutINS4_7SwizzleILi3ELi4ELi3EEENS4_18smem_ptr_flag_bitsILi16EEENSU_INS5_IJSH_NSA_ILi8EEEEEENS5_IJSD_SH_EEEEEEEvNS4_8identityENS4_18SM100_TMA_2SM_LOADENS13_IS15_S17_NSU_INS5_IJS18_SH_EEENS5_IJSH_SD_EEEEEEEvS1D_EENS_8epilogue10collective18CollectiveEpilogueINS1K_23Sm100TmaWarpSpecializedILi4ELi2ELi16ELb1ELb0EEEJNS5_IJSH_SG_SH_EEENS5_IJNSU_ISH_SD_EENSU_INS5_IJNSA_ILi16EEESB_EEES1A_EEEEESJ_SL_SJ_SL_NS1K_6fusion15FusionCallbacksIS1O_NS1V_17LinearCombinationISJ_fSJ_fLNS_15FloatRoundStyleE2EEES1P_S1U_JEEENS4_5SM1004TMEM4LOAD26SM100_TMEM_LOAD_32dp32b16xENS4_13SM90_TMA_LOADENS13_INS14_ILi1ELi4ELi3EEES17_NSU_INS5_IJS18_S1R_EEENS5_IJS1R_SD_EEEEEEENS4_39AutoVectorizingCopyWithAssumedAlignmentILi128EEENS4_14SM90_TMA_STOREES2A_S2C_S2C_EEEvvEEEEvNT_6ParamsE --------------------------
	.section	.nv.constant0._ZN7cutlass13device_kernelINS_4gemm6kernel13GemmUniversalIN4cute5tupleIJiiiiEEENS1_10collective13CollectiveMmaINS1_35MainloopSm100TmaUmmaWarpSpecializedILi13ELi2ELi4ENS5_IJNS4_1CILi2EEENSA_ILi4EEENSA_ILi1EEEEEEEENS5_IJNSA_ILi128EEESG_NSA_ILi64EEEEEENS_6half_tENS5_IJSD_llEEESJ_NS5_IJlSD_lEEENS4_8TiledMMAINS4_8MMA_AtomIJNS4_26SM100_MMA_F16BF16_2x1SM_SSISJ_SJ_fLi128ELi128ELNS4_4UMMA5MajorE1ELSQ_0ELNSP_7ScaleInE0ELSR_0EEEEEENS4_6LayoutINS5_IJSD_SD_SD_EEENS5_IJNSA_ILi0EEESW_SW_EEEEENS5_IJNS4_10UnderscoreESZ_SZ_EEEEENS4_28SM100_TMA_2SM_LOAD_MULTICASTENS4_14ComposedLayoutINS4_7SwizzleILi3ELi4ELi3EEENS4_18smem_ptr_flag_bitsILi16EEENSU_INS5_IJSH_NSA_ILi8EEEEEENS5_IJSD_SH_EEEEEEEvNS4_8identityENS4_18SM100_TMA_2SM_LOADENS13_IS15_S17_NSU_INS5_IJS18_SH_EEENS5_IJSH_SD_EEEEEEEvS1D_EENS_8epilogue10collective18CollectiveEpilogueINS1K_23Sm100TmaWarpSpecializedILi4ELi2ELi16ELb1ELb0EEEJNS5_IJSH_SG_SH_EEENS5_IJNSU_ISH_SD_EENSU_INS5_IJNSA_ILi16EEESB_EEES1A_EEEEESJ_SL_SJ_SL_NS1K_6fusion15FusionCallbacksIS1O_NS1V_17LinearCombinationISJ_fSJ_fLNS_15FloatRoundStyleE2EEES1P_S1U_JEEENS4_5SM1004TMEM4LOAD26SM100_TMEM_LOAD_32dp32b16xENS4_13SM90_TMA_LOADENS13_INS14_ILi1ELi4ELi3EEES17_NSU_INS5_IJS18_S1R_EEENS5_IJS1R_SD_EEEEEEENS4_39AutoVectorizingCopyWithAssumedAlignmentILi128EEENS4_14SM90_TMA_STOREES2A_S2C_S2C_EEEvvEEEEvNT_6ParamsE,"a",@progbits
	.sectionflags	@""
	.align	4
.nv.constant0._ZN7cutlass13device_kernelINS_4gemm6kernel13GemmUniversalIN4cute5tupleIJiiiiEEENS1_10collective13CollectiveMmaINS1_35MainloopSm100TmaUmmaWarpSpecializedILi13ELi2ELi4ENS5_IJNS4_1CILi2EEENSA_ILi4EEENSA_ILi1EEEEEEEENS5_IJNSA_ILi128EEESG_NSA_ILi64EEEEEENS_6half_tENS5_IJSD_llEEESJ_NS5_IJlSD_lEEENS4_8TiledMMAINS4_8MMA_AtomIJNS4_26SM100_MMA_F16BF16_2x1SM_SSISJ_SJ_fLi128ELi128ELNS4_4UMMA5MajorE1ELSQ_0ELNSP_7ScaleInE0ELSR_0EEEEEENS4_6LayoutINS5_IJSD_SD_SD_EEENS5_IJNSA_ILi0EEESW_SW_EEEEENS5_IJNS4_10UnderscoreESZ_SZ_EEEEENS4_28SM100_TMA_2SM_LOAD_MULTICASTENS4_14ComposedLayoutINS4_7SwizzleILi3ELi4ELi3EEENS4_18smem_ptr_flag_bitsILi16EEENSU_INS5_IJSH_NSA_ILi8EEEEEENS5_IJSD_SH_EEEEEEEvNS4_8identityENS4_18SM100_TMA_2SM_LOADENS13_IS15_S17_NSU_INS5_IJS18_SH_EEENS5_IJSH_SD_EEEEEEEvS1D_EENS_8epilogue10collective18CollectiveEpilogueINS1K_23Sm100TmaWarpSpecializedILi4ELi2ELi16ELb1ELb0EEEJNS5_IJSH_SG_SH_EEENS5_IJNSU_ISH_SD_EENSU_INS5_IJNSA_ILi16EEESB_EEES1A_EEEEESJ_SL_SJ_SL_NS1K_6fusion15FusionCallbacksIS1O_NS1V_17LinearCombinationISJ_fSJ_fLNS_15FloatRoundStyleE2EEES1P_S1U_JEEENS4_5SM1004TMEM4LOAD26SM100_TMEM_LOAD_32dp32b16xENS4_13SM90_TMA_LOADENS13_INS14_ILi1ELi4ELi3EEES17_NSU_INS5_IJS18_S1R_EEENS5_IJS1R_SD_EEEEEEENS4_39AutoVectorizingCopyWithAssumedAlignmentILi128EEENS4_14SM90_TMA_STOREES2A_S2C_S2C_EEEvvEEEEvNT_6ParamsE:
	.zero		2944


//--------------------- SYMBOLS --------------------------

	.type		.nv.reservedSmem.offset0,@object
	.size		.nv.reservedSmem.offset0,0x4
	.type		.nv.reservedSmem.cap,@object
	.size		.nv.reservedSmem.cap,0x4
	.type		__assertfail,@function
